// auto-generated by cutlass_sweep.gemm — config: {"arch": "sm_90", "cluster_m": 8, "cluster_n": 1, "dtype": "fp16", "dtype_b": "fp16", "layout": "nt", "stages": 0, "tile_k": 32, "tile_m": 128, "tile_n": 256}
#include "cutlass/cutlass.h"
#include "cutlass/gemm/collective/collective_builder.hpp"
#include "cutlass/gemm/device/gemm_universal_adapter.h"
#include "cutlass/gemm/kernel/gemm_universal.hpp"
#include "cutlass/epilogue/collective/collective_builder.hpp"

using ElemA = cutlass::half_t;
using ElemB = cutlass::half_t;
using ElemCD = cutlass::half_t;
using Acc  = float;
using TileShape    = cute::Shape<cute::_128, cute::_256, cute::_32>;
using ClusterShape = cute::Shape<cute::_8, cute::_1, cute::_1>;

using CollectiveEpilogue = typename cutlass::epilogue::collective::CollectiveBuilder<
    cutlass::arch::Sm90, cutlass::arch::OpClassTensorOp,
    TileShape, ClusterShape,
    cutlass::epilogue::collective::EpilogueTileAuto,
    Acc, Acc,
    ElemCD, cutlass::layout::RowMajor, 128 / cutlass::sizeof_bits<ElemCD>::value,
    ElemCD, cutlass::layout::RowMajor, 128 / cutlass::sizeof_bits<ElemCD>::value,
    cutlass::epilogue::collective::EpilogueScheduleAuto
  >::CollectiveOp;

using CollectiveMainloop = typename cutlass::gemm::collective::CollectiveBuilder<
    cutlass::arch::Sm90, cutlass::arch::OpClassTensorOp,
    ElemA, cutlass::layout::RowMajor, 128 / cutlass::sizeof_bits<ElemA>::value,
    ElemB, cutlass::layout::ColumnMajor, 128 / cutlass::sizeof_bits<ElemB>::value,
    Acc,
    TileShape, ClusterShape,
    cutlass::gemm::collective::StageCountAutoCarveout<static_cast<int>(sizeof(typename CollectiveEpilogue::SharedStorage))>,
    cutlass::gemm::collective::KernelScheduleAuto
  >::CollectiveOp;

using GemmKernel = cutlass::gemm::kernel::GemmUniversal<
    cute::Shape<int,int,int,int>,
    CollectiveMainloop,
    CollectiveEpilogue
>;
using Gemm = cutlass::gemm::device::GemmUniversalAdapter<GemmKernel>;

// Force the device kernel symbol into the cubin without needing a host main.
auto* _anchor = &cutlass::device_kernel<GemmKernel>;


// ===== COMPILED SASS (sm_90a) =====

	.target	sm_90a

	.elftype	@"ET_EXEC"


//--------------------- .note.nv.tkinfo           --------------------------
	.section	.note.nv.tkinfo,"",@"SHT_NOTE"
	.sectionflags	@"SHF_NOTE_NV_TKINFO"
	.tkinfo
        /*0018*/ 	.word	0x00000002
        /*0030*/ 	.string	""
        /*0030*/ 	.string	"ptxas"
        /*0030*/ 	.string	"Cuda compilation tools, release 13.0, V13.0.88"
        /*0030*/ 	.string	"Build cuda_13.0.r13.0/compiler.36424714_0"
        /*0030*/ 	.string	"-arch sm_90a -m 64 "



//--------------------- .note.nv.cuinfo           --------------------------
	.section	.note.nv.cuinfo,"",@"SHT_NOTE"
	.sectionflags	@"SHF_NOTE_NV_CUINFO"
        /*0018*/ 	.short	0x0002
        /*001a*/ 	.short	0x005a
        /*001c*/ 	.short	0x0082
	.zero		2


//--------------------- .nv.info                  --------------------------
	.section	.nv.info,"",@"SHT_CUDA_INFO"
	.align	4


	//----- nvinfo : EIATTR_REGCOUNT
	.align		4
        /*0000*/ 	.byte	0x04, 0x2f
        /*0002*/ 	.short	(.L_15 - .L_14)
	.align		4
.L_14:
        /*0004*/ 	.word	index@(_ZN7cutlass13device_kernelINS_4gemm6kernel13GemmUniversalIN4cute5tupleIJiiiiEEENS1_10collective13CollectiveMmaINS1_34MainloopSm90TmaGmmaWarpSpecializedILi9ENS5_IJNS4_1CILi8EEENSA_ILi1EEESC_EEENS1_35KernelTmaWarpSpecializedCooperativeEEENS5_IJNSA_ILi128EEENSA_ILi256EEENSA_ILi32EEEEEENS_6half_tENS5_IJlSC_lEEESK_SL_NS4_8TiledMMAINS4_8MMA_AtomIJNS4_4SM904GMMA26MMA_64x256x16_F32F16F16_SSILNSP_5MajorE0ELSR_0ELNSP_7ScaleInE1ELSS_1EEEEEENS4_6LayoutINS5_IJNSA_ILi2EEESC_SC_EEENS5_IJSC_NSA_ILi0EEESY_EEEEENS5_IJNS4_10UnderscoreES11_S11_EEEEENS4_13SM90_TMA_LOADENS4_14ComposedLayoutINS4_7SwizzleILi2ELi4ELi3EEENS4_18smem_ptr_flag_bitsILi16EEENSV_INS5_IJSB_SI_EEENS5_IJSI_SC_EEEEEEEvNS4_8identityENS4_23SM90_TMA_LOAD_MULTICASTES1D_vS1E_EENS_8epilogue10collective6detail29Sm90TmaWarpSpecializedAdapterINS1I_15DefaultEpilogueISK_SL_SL_NS1H_6thread17LinearCombinationISK_Li1EffLNS1M_9ScaleType4KindE0ELNS_15FloatRoundStyleE2ESK_EENS1_15EpilogueDefaultEEEEEvvEEEEvNT_6ParamsE)
        /*0008*/ 	.word	0x000000a8


	//----- nvinfo : EIATTR_FRAME_SIZE
	.align		4
.L_15:
        /*000c*/ 	.byte	0x04, 0x11
        /*000e*/ 	.short	(.L_17 - .L_16)
	.align		4
.L_16:
        /*0010*/ 	.word	index@(_ZN7cutlass13device_kernelINS_4gemm6kernel13GemmUniversalIN4cute5tupleIJiiiiEEENS1_10collective13CollectiveMmaINS1_34MainloopSm90TmaGmmaWarpSpecializedILi9ENS5_IJNS4_1CILi8EEENSA_ILi1EEESC_EEENS1_35KernelTmaWarpSpecializedCooperativeEEENS5_IJNSA_ILi128EEENSA_ILi256EEENSA_ILi32EEEEEENS_6half_tENS5_IJlSC_lEEESK_SL_NS4_8TiledMMAINS4_8MMA_AtomIJNS4_4SM904GMMA26MMA_64x256x16_F32F16F16_SSILNSP_5MajorE0ELSR_0ELNSP_7ScaleInE1ELSS_1EEEEEENS4_6LayoutINS5_IJNSA_ILi2EEESC_SC_EEENS5_IJSC_NSA_ILi0EEESY_EEEEENS5_IJNS4_10UnderscoreES11_S11_EEEEENS4_13SM90_TMA_LOADENS4_14ComposedLayoutINS4_7SwizzleILi2ELi4ELi3EEENS4_18smem_ptr_flag_bitsILi16EEENSV_INS5_IJSB_SI_EEENS5_IJSI_SC_EEEEEEEvNS4_8identityENS4_23SM90_TMA_LOAD_MULTICASTES1D_vS1E_EENS_8epilogue10collective6detail29Sm90TmaWarpSpecializedAdapterINS1I_15DefaultEpilogueISK_SL_SL_NS1H_6thread17LinearCombinationISK_Li1EffLNS1M_9ScaleType4KindE0ELNS_15FloatRoundStyleE2ESK_EENS1_15EpilogueDefaultEEEEEvvEEEEvNT_6ParamsE)
        /*0014*/ 	.word	0x00000000


	//----- nvinfo : EIATTR_MIN_STACK_SIZE
	.align		4
.L_17:
        /*0018*/ 	.byte	0x04, 0x12
        /*001a*/ 	.short	(.L_19 - .L_18)
	.align		4
.L_18:
        /*001c*/ 	.word	index@(_ZN7cutlass13device_kernelINS_4gemm6kernel13GemmUniversalIN4cute5tupleIJiiiiEEENS1_10collective13CollectiveMmaINS1_34MainloopSm90TmaGmmaWarpSpecializedILi9ENS5_IJNS4_1CILi8EEENSA_ILi1EEESC_EEENS1_35KernelTmaWarpSpecializedCooperativeEEENS5_IJNSA_ILi128EEENSA_ILi256EEENSA_ILi32EEEEEENS_6half_tENS5_IJlSC_lEEESK_SL_NS4_8TiledMMAINS4_8MMA_AtomIJNS4_4SM904GMMA26MMA_64x256x16_F32F16F16_SSILNSP_5MajorE0ELSR_0ELNSP_7ScaleInE1ELSS_1EEEEEENS4_6LayoutINS5_IJNSA_ILi2EEESC_SC_EEENS5_IJSC_NSA_ILi0EEESY_EEEEENS5_IJNS4_10UnderscoreES11_S11_EEEEENS4_13SM90_TMA_LOADENS4_14ComposedLayoutINS4_7SwizzleILi2ELi4ELi3EEENS4_18smem_ptr_flag_bitsILi16EEENSV_INS5_IJSB_SI_EEENS5_IJSI_SC_EEEEEEEvNS4_8identityENS4_23SM90_TMA_LOAD_MULTICASTES1D_vS1E_EENS_8epilogue10collective6detail29Sm90TmaWarpSpecializedAdapterINS1I_15DefaultEpilogueISK_SL_SL_NS1H_6thread17LinearCombinationISK_Li1EffLNS1M_9ScaleType4KindE0ELNS_15FloatRoundStyleE2ESK_EENS1_15EpilogueDefaultEEEEEvvEEEEvNT_6ParamsE)
        /*0020*/ 	.word	0x00000000
.L_19:


//--------------------- .nv.compat                --------------------------
	.section	.nv.compat,"",@"SHT_CUDA_COMPAT_INFO"
	.align	4
        /*0000*/ 	.byte	0x02, 0x09, 0x01, 0x00, 0x02, 0x02, 0x04, 0x00, 0x02, 0x05, 0x05, 0x00, 0x03, 0x07, 0x01, 0x01
        /*0010*/ 	.byte	0x02, 0x03, 0x01, 0x00, 0x02, 0x06, 0x01, 0x00, 0x04, 0x0b, 0x08, 0x00, 0x00, 0x00, 0x00, 0x00
        /*0020*/ 	.byte	0x00, 0x00, 0x00, 0x00


//--------------------- .nv.info._ZN7cutlass13device_kernelINS_4gemm6kernel13GemmUniversalIN4cute5tupleIJiiiiEEENS1_10collective13CollectiveMmaINS1_34MainloopSm90TmaGmmaWarpSpecializedILi9ENS5_IJNS4_1CILi8EEENSA_ILi1EEESC_EEENS1_35KernelTmaWarpSpecializedCooperativeEEENS5_IJNSA_ILi128EEENSA_ILi256EEENSA_ILi32EEEEEENS_6half_tENS5_IJlSC_lEEESK_SL_NS4_8TiledMMAINS4_8MMA_AtomIJNS4_4SM904GMMA26MMA_64x256x16_F32F16F16_SSILNSP_5MajorE0ELSR_0ELNSP_7ScaleInE1ELSS_1EEEEEENS4_6LayoutINS5_IJNSA_ILi2EEESC_SC_EEENS5_IJSC_NSA_ILi0EEESY_EEEEENS5_IJNS4_10UnderscoreES11_S11_EEEEENS4_13SM90_TMA_LOADENS4_14ComposedLayoutINS4_7SwizzleILi2ELi4ELi3EEENS4_18smem_ptr_flag_bitsILi16EEENSV_INS5_IJSB_SI_EEENS5_IJSI_SC_EEEEEEEvNS4_8identityENS4_23SM90_TMA_LOAD_MULTICASTES1D_vS1E_EENS_8epilogue10collective6detail29Sm90TmaWarpSpecializedAdapterINS1I_15DefaultEpilogueISK_SL_SL_NS1H_6thread17LinearCombinationISK_Li1EffLNS1M_9ScaleType4KindE0ELNS_15FloatRoundStyleE2ESK_EENS1_15EpilogueDefaultEEEEEvvEEEEvNT_6ParamsE --------------------------
	.section	.nv.info._ZN7cutlass13device_kernelINS_4gemm6kernel13GemmUniversalIN4cute5tupleIJiiiiEEENS1_10collective13CollectiveMmaINS1_34MainloopSm90TmaGmmaWarpSpecializedILi9ENS5_IJNS4_1CILi8EEENSA_ILi1EEESC_EEENS1_35KernelTmaWarpSpecializedCooperativeEEENS5_IJNSA_ILi128EEENSA_ILi256EEENSA_ILi32EEEEEENS_6half_tENS5_IJlSC_lEEESK_SL_NS4_8TiledMMAINS4_8MMA_AtomIJNS4_4SM904GMMA26MMA_64x256x16_F32F16F16_SSILNSP_5MajorE0ELSR_0ELNSP_7ScaleInE1ELSS_1EEEEEENS4_6LayoutINS5_IJNSA_ILi2EEESC_SC_EEENS5_IJSC_NSA_ILi0EEESY_EEEEENS5_IJNS4_10UnderscoreES11_S11_EEEEENS4_13SM90_TMA_LOADENS4_14ComposedLayoutINS4_7SwizzleILi2ELi4ELi3EEENS4_18smem_ptr_flag_bitsILi16EEENSV_INS5_IJSB_SI_EEENS5_IJSI_SC_EEEEEEEvNS4_8identityENS4_23SM90_TMA_LOAD_MULTICASTES1D_vS1E_EENS_8epilogue10collective6detail29Sm90TmaWarpSpecializedAdapterINS1I_15DefaultEpilogueISK_SL_SL_NS1H_6thread17LinearCombinationISK_Li1EffLNS1M_9ScaleType4KindE0ELNS_15FloatRoundStyleE2ESK_EENS1_15EpilogueDefaultEEEEEvvEEEEvNT_6ParamsE,"",@"SHT_CUDA_INFO"
	.sectionflags	@""
	.align	4


	//----- nvinfo : EIATTR_CUDA_API_VERSION
	.align		4
        /*0000*/ 	.byte	0x04, 0x37
        /*0002*/ 	.short	(.L_21 - .L_20)
.L_20:
        /*0004*/ 	.word	0x00000082


	//----- nvinfo : EIATTR_KPARAM_INFO
	.align		4
.L_21:
        /*0008*/ 	.byte	0x04, 0x17
        /*000a*/ 	.short	(.L_23 - .L_22)
.L_22:
        /*000c*/ 	.word	0x00000000
        /*0010*/ 	.short	0x0000
        /*0012*/ 	.short	0x0070
        /*0014*/ 	.byte	0x00, 0xf0, 0x01, 0x10


	//----- nvinfo : EIATTR_SPARSE_MMA_MASK
	.align		4
.L_23:
        /*0018*/ 	.byte	0x03, 0x50
        /*001a*/ 	.short	0x0000


	//----- nvinfo : EIATTR_MAXREG_COUNT
	.align		4
        /*001c*/ 	.byte	0x03, 0x1b
        /*001e*/ 	.short	0x00a8


	//----- nvinfo : EIATTR_NUM_BARRIERS
	.align		4
        /*0020*/ 	.byte	0x02, 0x4c
        /*0022*/ 	.byte	0x01
	.zero		1


	//----- nvinfo : EIATTR_EXTERNS
	.align		4
        /*0024*/ 	.byte	0x04, 0x0f
        /*0026*/ 	.short	(.L_25 - .L_24)


	//   ....[0]....
	.align		4
.L_24:
        /*0028*/ 	.word	index@(__assertfail)


	//----- nvinfo : EIATTR_MERCURY_ISA_VERSION
	.align		4
.L_25:
        /*002c*/ 	.byte	0x03, 0x5f
        /*002e*/ 	.short	0x0101


	//----- nvinfo : EIATTR_INT_WARP_WIDE_INSTR_OFFSETS
	.align		4
        /*0030*/ 	.byte	0x04, 0x31
        /*0032*/ 	.short	(.L_27 - .L_26)


	//   ....[0]....
.L_26:
        /*0034*/ 	.word	0x00000590


	//   ....[1]....
        /*0038*/ 	.word	0x000005a0


	//   ....[2]....
        /*003c*/ 	.word	0x00000720


	//----- nvinfo : EIATTR_COOP_GROUP_MASK_REGIDS
	.align		4
.L_27:
        /*0040*/ 	.byte	0x04, 0x29
        /*0042*/ 	.short	(.L_29 - .L_28)


	//   ....[0]....
.L_28:
        /*0044*/ 	.word	0xffffffff


	//   ....[1]....
        /*0048*/ 	.word	0xffffffff


	//   ....[2]....
        /*004c*/ 	.word	0xffffffff


	//   ....[3]....
        /*0050*/ 	.word	0xffffffff


	//   ....[4]....
        /*0054*/ 	.word	0xffffffff


	//   ....[5]....
        /*0058*/ 	.word	0xffffffff


	//----- nvinfo : EIATTR_COOP_GROUP_INSTR_OFFSETS
	.align		4
.L_29:
        /*005c*/ 	.byte	0x04, 0x28
        /*005e*/ 	.short	(.L_31 - .L_30)


	//   ....[0]....
.L_30:
        /*0060*/ 	.word	0x00000060


	//   ....[1]....
        /*0064*/ 	.word	0x00000070


	//   ....[2]....
        /*0068*/ 	.word	0x00000130


	//   ....[3]....
        /*006c*/ 	.word	0x000003c0


	//   ....[4]....
        /*0070*/ 	.word	0x000008c0


	//   ....[5]....
        /*0074*/ 	.word	0x00001310


	//----- nvinfo : EIATTR_REG_RECONFIG
	.align		4
.L_31:
        /*0078*/ 	.byte	0x01, 0x54
	.zero		2


	//----- nvinfo : EIATTR_SYSCALL_OFFSETS
	.align		4
        /*007c*/ 	.byte	0x04, 0x46
        /*007e*/ 	.short	(.L_33 - .L_32)


	//   ....[0]....
.L_32:
        /*0080*/ 	.word	0x000014d0


	//----- nvinfo : EIATTR_MBARRIER_INSTR_OFFSETS
	.align		4
.L_33:
        /*0084*/ 	.byte	0x04, 0x39
        /*0086*/ 	.short	(.L_35 - .L_34)


	//   ....[0]....
.L_34:
        /*0088*/ 	.word	0x00000280
        /*008c*/ 	.word	0x000000ff
        /*0090*/ 	.word	0x00000000
        /*0094*/ 	.short	0x0100
        /*0096*/ 	.byte	0x08
	.zero		1


	//   ....[1]....
        /*0098*/ 	.word	0x00000290
        /*009c*/ 	.word	0x000000ff
        /*00a0*/ 	.word	0x00000048
        /*00a4*/ 	.short	0x0100
        /*00a6*/ 	.byte	0x08
	.zero		1


	//   ....[2]....
        /*00a8*/ 	.word	0x000002a0
        /*00ac*/ 	.word	0x000000ff
        /*00b0*/ 	.word	0x00000008
        /*00b4*/ 	.short	0x0100
        /*00b6*/ 	.byte	0x08
	.zero		1


	//   ....[3]....
        /*00b8*/ 	.word	0x000002b0
        /*00bc*/ 	.word	0x000000ff
        /*00c0*/ 	.word	0x00000050
        /*00c4*/ 	.short	0x0100
        /*00c6*/ 	.byte	0x08
	.zero		1


	//   ....[4]....
        /*00c8*/ 	.word	0x000002c0
        /*00cc*/ 	.word	0x000000ff
        /*00d0*/ 	.word	0x00000010
        /*00d4*/ 	.short	0x0100
        /*00d6*/ 	.byte	0x08
	.zero		1


	//   ....[5]....
        /*00d8*/ 	.word	0x000002d0
        /*00dc*/ 	.word	0x000000ff
        /*00e0*/ 	.word	0x00000058
        /*00e4*/ 	.short	0x0100
        /*00e6*/ 	.byte	0x08
	.zero		1


	//   ....[6]....
        /*00e8*/ 	.word	0x000002e0
        /*00ec*/ 	.word	0x000000ff
        /*00f0*/ 	.word	0x00000018
        /*00f4*/ 	.short	0x0100
        /*00f6*/ 	.byte	0x08
	.zero		1


	//   ....[7]....
        /*00f8*/ 	.word	0x000002f0
        /*00fc*/ 	.word	0x000000ff
        /*0100*/ 	.word	0x00000060
        /*0104*/ 	.short	0x0100
        /*0106*/ 	.byte	0x08
	.zero		1


	//   ....[8]....
        /*0108*/ 	.word	0x00000300
        /*010c*/ 	.word	0x000000ff
        /*0110*/ 	.word	0x00000020
        /*0114*/ 	.short	0x0100
        /*0116*/ 	.byte	0x08
	.zero		1


	//   ....[9]....
        /*0118*/ 	.word	0x00000310
        /*011c*/ 	.word	0x000000ff
        /*0120*/ 	.word	0x00000068
        /*0124*/ 	.short	0x0100
        /*0126*/ 	.byte	0x08
	.zero		1


	//   ....[10]....
        /*0128*/ 	.word	0x00000320
        /*012c*/ 	.word	0x000000ff
        /*0130*/ 	.word	0x00000028
        /*0134*/ 	.short	0x0100
        /*0136*/ 	.byte	0x08
	.zero		1


	//   ....[11]....
        /*0138*/ 	.word	0x00000330
        /*013c*/ 	.word	0x000000ff
        /*0140*/ 	.word	0x00000070
        /*0144*/ 	.short	0x0100
        /*0146*/ 	.byte	0x08
	.zero		1


	//   ....[12]....
        /*0148*/ 	.word	0x00000340
        /*014c*/ 	.word	0x000000ff
        /*0150*/ 	.word	0x00000030
        /*0154*/ 	.short	0x0100
        /*0156*/ 	.byte	0x08
	.zero		1


	//   ....[13]....
        /*0158*/ 	.word	0x00000350
        /*015c*/ 	.word	0x000000ff
        /*0160*/ 	.word	0x00000078
        /*0164*/ 	.short	0x0100
        /*0166*/ 	.byte	0x08
	.zero		1


	//   ....[14]....
        /*0168*/ 	.word	0x00000360
        /*016c*/ 	.word	0x000000ff
        /*0170*/ 	.word	0x00000038
        /*0174*/ 	.short	0x0100
        /*0176*/ 	.byte	0x08
	.zero		1


	//   ....[15]....
        /*0178*/ 	.word	0x00000370
        /*017c*/ 	.word	0x000000ff
        /*0180*/ 	.word	0x00000080
        /*0184*/ 	.short	0x0100
        /*0186*/ 	.byte	0x08
	.zero		1


	//   ....[16]....
        /*0188*/ 	.word	0x00000380
        /*018c*/ 	.word	0x000000ff
        /*0190*/ 	.word	0x00000040
        /*0194*/ 	.short	0x0100
        /*0196*/ 	.byte	0x08
	.zero		1


	//   ....[17]....
        /*0198*/ 	.word	0x00000390
        /*019c*/ 	.word	0x000000ff
        /*01a0*/ 	.word	0x00000088
        /*01a4*/ 	.short	0x0100
        /*01a6*/ 	.byte	0x08
	.zero		1


	//   ....[18]....
        /*01a8*/ 	.word	0x000007c0
        /*01ac*/ 	.word	0x000000ff
        /*01b0*/ 	.word	0x000000a0
        /*01b4*/ 	.short	0x0100
        /*01b6*/ 	.byte	0x06
	.zero		1


	//   ....[19]....
        /*01b8*/ 	.word	0x00000840
        /*01bc*/ 	.word	0x000000ff
        /*01c0*/ 	.word	0x000000a8
        /*01c4*/ 	.short	0x0100
        /*01c6*/ 	.byte	0x06
	.zero		1


	//   ....[20]....
        /*01c8*/ 	.word	0x00001590
        /*01cc*/ 	.word	0x00000003
        /*01d0*/ 	.word	0x00000000
        /*01d4*/ 	.short	0x010a
        /*01d6*/ 	.byte	0x3f
	.zero		1


	//   ....[21]....
        /*01d8*/ 	.word	0x000015d0
        /*01dc*/ 	.word	0x00000003
        /*01e0*/ 	.word	0x00000000
        /*01e4*/ 	.short	0x010a
        /*01e6*/ 	.byte	0x3f
	.zero		1


	//   ....[22]....
        /*01e8*/ 	.word	0x000018b0
        /*01ec*/ 	.word	0x00000005
        /*01f0*/ 	.word	0x00000000
        /*01f4*/ 	.short	0x010a
        /*01f6*/ 	.byte	0x3f
	.zero		1


	//   ....[23]....
        /*01f8*/ 	.word	0x000018f0
        /*01fc*/ 	.word	0x00000005
        /*0200*/ 	.word	0x00000000
        /*0204*/ 	.short	0x010a
        /*0206*/ 	.byte	0x3f
	.zero		1


	//   ....[24]....
        /*0208*/ 	.word	0x00001a60
        /*020c*/ 	.word	0x00000005
        /*0210*/ 	.word	0x00000000
        /*0214*/ 	.short	0x0101
        /*0216*/ 	.byte	0x3f
	.zero		1


	//   ....[25]....
        /*0218*/ 	.word	0x00001c80
        /*021c*/ 	.word	0x00000003
        /*0220*/ 	.word	0x00000000
        /*0224*/ 	.short	0x0101
        /*0226*/ 	.byte	0x3f
	.zero		1


	//   ....[26]....
        /*0228*/ 	.word	0x0000aa60
        /*022c*/ 	.word	0x00000017
        /*0230*/ 	.word	0x00000048
        /*0234*/ 	.short	0x010a
        /*0236*/ 	.byte	0x3f
	.zero		1


	//   ....[27]....
        /*0238*/ 	.word	0x0000add0
        /*023c*/ 	.word	0x00000003
        /*0240*/ 	.word	0x000000a8
        /*0244*/ 	.short	0x0101
        /*0246*/ 	.byte	0x3f
	.zero		1


	//   ....[28]....
        /*0248*/ 	.word	0x0000b530
        /*024c*/ 	.word	0x00000007
        /*0250*/ 	.word	0x00000000
        /*0254*/ 	.short	0x010a
        /*0256*/ 	.byte	0x3f
	.zero		1


	//   ....[29]....
        /*0258*/ 	.word	0x0000b5b0
        /*025c*/ 	.word	0x00000008
        /*0260*/ 	.word	0x00000000
        /*0264*/ 	.short	0x010a
        /*0266*/ 	.byte	0x3f
	.zero		1


	//   ....[30]....
        /*0268*/ 	.word	0x0000b640
        /*026c*/ 	.word	0x00000009
        /*0270*/ 	.word	0x00000000
        /*0274*/ 	.short	0x010a
        /*0276*/ 	.byte	0x3f
	.zero		1


	//   ....[31]....
        /*0278*/ 	.word	0x0000b6d0
        /*027c*/ 	.word	0x00000008
        /*0280*/ 	.word	0x00000000
        /*0284*/ 	.short	0x010a
        /*0286*/ 	.byte	0x3f
	.zero		1


	//   ....[32]....
        /*0288*/ 	.word	0x0000b760
        /*028c*/ 	.word	0x00000009
        /*0290*/ 	.word	0x00000000
        /*0294*/ 	.short	0x010a
        /*0296*/ 	.byte	0x3f
	.zero		1


	//   ....[33]....
        /*0298*/ 	.word	0x0000b7f0
        /*029c*/ 	.word	0x00000008
        /*02a0*/ 	.word	0x00000000
        /*02a4*/ 	.short	0x010a
        /*02a6*/ 	.byte	0x3f
	.zero		1


	//   ....[34]....
        /*02a8*/ 	.word	0x0000b880
        /*02ac*/ 	.word	0x00000009
        /*02b0*/ 	.word	0x00000000
        /*02b4*/ 	.short	0x010a
        /*02b6*/ 	.byte	0x3f
	.zero		1


	//   ....[35]....
        /*02b8*/ 	.word	0x0000b910
        /*02bc*/ 	.word	0x00000006
        /*02c0*/ 	.word	0x00000000
        /*02c4*/ 	.short	0x010a
        /*02c6*/ 	.byte	0x3f
	.zero		1


	//   ....[36]....
        /*02c8*/ 	.word	0x0000b9a0
        /*02cc*/ 	.word	0x00000003
        /*02d0*/ 	.word	0x00000000
        /*02d4*/ 	.short	0x010a
        /*02d6*/ 	.byte	0x3f
	.zero		1


	//   ....[37]....
        /*02d8*/ 	.word	0x0000ba00
        /*02dc*/ 	.word	0x00000003
        /*02e0*/ 	.word	0x00000000
        /*02e4*/ 	.short	0x010a
        /*02e6*/ 	.byte	0x3f
	.zero		1


	//   ....[38]....
        /*02e8*/ 	.word	0x0000ba50
        /*02ec*/ 	.word	0x00000005
        /*02f0*/ 	.word	0x00000000
        /*02f4*/ 	.short	0x010a
        /*02f6*/ 	.byte	0x3f
	.zero		1


	//   ....[39]....
        /*02f8*/ 	.word	0x0000bb20
        /*02fc*/ 	.word	0x00000017
        /*0300*/ 	.word	0x00000048
        /*0304*/ 	.short	0x010a
        /*0306*/ 	.byte	0x3f
	.zero		1


	//   ....[40]....
        /*0308*/ 	.word	0x0000bbf0
        /*030c*/ 	.word	0x00000007
        /*0310*/ 	.word	0x00000000
        /*0314*/ 	.short	0x010a
        /*0316*/ 	.byte	0x3f
	.zero		1


	//   ....[41]....
        /*0318*/ 	.word	0x0000bc40
        /*031c*/ 	.word	0x00000008
        /*0320*/ 	.word	0x00000000
        /*0324*/ 	.short	0x010a
        /*0326*/ 	.byte	0x3f
	.zero		1


	//   ....[42]....
        /*0328*/ 	.word	0x0000bc90
        /*032c*/ 	.word	0x00000009
        /*0330*/ 	.word	0x00000000
        /*0334*/ 	.short	0x010a
        /*0336*/ 	.byte	0x3f
	.zero		1


	//   ....[43]....
        /*0338*/ 	.word	0x0000bce0
        /*033c*/ 	.word	0x00000008
        /*0340*/ 	.word	0x00000000
        /*0344*/ 	.short	0x010a
        /*0346*/ 	.byte	0x3f
	.zero		1


	//   ....[44]....
        /*0348*/ 	.word	0x0000bd30
        /*034c*/ 	.word	0x00000009
        /*0350*/ 	.word	0x00000000
        /*0354*/ 	.short	0x010a
        /*0356*/ 	.byte	0x3f
	.zero		1


	//   ....[45]....
        /*0358*/ 	.word	0x0000bd80
        /*035c*/ 	.word	0x00000008
        /*0360*/ 	.word	0x00000000
        /*0364*/ 	.short	0x010a
        /*0366*/ 	.byte	0x3f
	.zero		1


	//   ....[46]....
        /*0368*/ 	.word	0x0000bdd0
        /*036c*/ 	.word	0x00000009
        /*0370*/ 	.word	0x00000000
        /*0374*/ 	.short	0x010a
        /*0376*/ 	.byte	0x3f
	.zero		1


	//   ....[47]....
        /*0378*/ 	.word	0x0000be20
        /*037c*/ 	.word	0x00000006
        /*0380*/ 	.word	0x00000000
        /*0384*/ 	.short	0x010a
        /*0386*/ 	.byte	0x3f
	.zero		1


	//----- nvinfo : EIATTR_NUM_MBARRIERS
	.align		4
.L_35:
        /*0388*/ 	.byte	0x03, 0x38
        /*038a*/ 	.short	0x0014


	//----- nvinfo : EIATTR_EXIT_INSTR_OFFSETS
	.align		4
        /*038c*/ 	.byte	0x04, 0x1c
        /*038e*/ 	.short	(.L_37 - .L_36)


	//   ....[0]....
.L_36:
        /*0390*/ 	.word	0x00000a20


	//   ....[1]....
        /*0394*/ 	.word	0x00001240


	//   ....[2]....
        /*0398*/ 	.word	0x0000a180


	//   ....[3]....
        /*039c*/ 	.word	0x0000a6e0


	//   ....[4]....
        /*03a0*/ 	.word	0x0000b9f0


	//----- nvinfo : EIATTR_MAX_THREADS
	.align		4
.L_37:
        /*03a4*/ 	.byte	0x04, 0x05
        /*03a6*/ 	.short	(.L_39 - .L_38)
.L_38:
        /*03a8*/ 	.word	0x00000180
        /*03ac*/ 	.word	0x00000001
        /*03b0*/ 	.word	0x00000001


	//----- nvinfo : EIATTR_CRS_STACK_SIZE
	.align		4
.L_39:
        /*03b4*/ 	.byte	0x04, 0x1e
        /*03b6*/ 	.short	(.L_41 - .L_40)
.L_40:
        /*03b8*/ 	.word	0x00000000


	//----- nvinfo : EIATTR_CBANK_PARAM_SIZE
	.align		4
.L_41:
        /*03bc*/ 	.byte	0x03, 0x19
        /*03be*/ 	.short	0x0470


	//----- nvinfo : EIATTR_PARAM_CBANK
	.align		4
        /*03c0*/ 	.byte	0x04, 0x0a
        /*03c2*/ 	.short	(.L_43 - .L_42)
	.align		4
.L_42:
        /*03c4*/ 	.word	index@(.nv.constant0._ZN7cutlass13device_kernelINS_4gemm6kernel13GemmUniversalIN4cute5tupleIJiiiiEEENS1_10collective13CollectiveMmaINS1_34MainloopSm90TmaGmmaWarpSpecializedILi9ENS5_IJNS4_1CILi8EEENSA_ILi1EEESC_EEENS1_35KernelTmaWarpSpecializedCooperativeEEENS5_IJNSA_ILi128EEENSA_ILi256EEENSA_ILi32EEEEEENS_6half_tENS5_IJlSC_lEEESK_SL_NS4_8TiledMMAINS4_8MMA_AtomIJNS4_4SM904GMMA26MMA_64x256x16_F32F16F16_SSILNSP_5MajorE0ELSR_0ELNSP_7ScaleInE1ELSS_1EEEEEENS4_6LayoutINS5_IJNSA_ILi2EEESC_SC_EEENS5_IJSC_NSA_ILi0EEESY_EEEEENS5_IJNS4_10UnderscoreES11_S11_EEEEENS4_13SM90_TMA_LOADENS4_14ComposedLayoutINS4_7SwizzleILi2ELi4ELi3EEENS4_18smem_ptr_flag_bitsILi16EEENSV_INS5_IJSB_SI_EEENS5_IJSI_SC_EEEEEEEvNS4_8identityENS4_23SM90_TMA_LOAD_MULTICASTES1D_vS1E_EENS_8epilogue10collective6detail29Sm90TmaWarpSpecializedAdapterINS1I_15DefaultEpilogueISK_SL_SL_NS1H_6thread17LinearCombinationISK_Li1EffLNS1M_9ScaleType4KindE0ELNS_15FloatRoundStyleE2ESK_EENS1_15EpilogueDefaultEEEEEvvEEEEvNT_6ParamsE)
        /*03c8*/ 	.short	0x0210
        /*03ca*/ 	.short	0x0470


	//----- nvinfo : EIATTR_SW_WAR
	.align		4
.L_43:
        /*03cc*/ 	.byte	0x04, 0x36
        /*03ce*/ 	.short	(.L_45 - .L_44)
.L_44:
        /*03d0*/ 	.word	0x00000008
.L_45:


//--------------------- .nv.callgraph             --------------------------
	.section	.nv.callgraph,"",@"SHT_CUDA_CALLGRAPH"
	.align	4
	.sectionentsize	8
	.align		4
        /*0000*/ 	.word	0x00000000
	.align		4
        /*0004*/ 	.word	0xffffffff
	.align		4
        /*0008*/ 	.word	index@(_ZN7cutlass13device_kernelINS_4gemm6kernel13GemmUniversalIN4cute5tupleIJiiiiEEENS1_10collective13CollectiveMmaINS1_34MainloopSm90TmaGmmaWarpSpecializedILi9ENS5_IJNS4_1CILi8EEENSA_ILi1EEESC_EEENS1_35KernelTmaWarpSpecializedCooperativeEEENS5_IJNSA_ILi128EEENSA_ILi256EEENSA_ILi32EEEEEENS_6half_tENS5_IJlSC_lEEESK_SL_NS4_8TiledMMAINS4_8MMA_AtomIJNS4_4SM904GMMA26MMA_64x256x16_F32F16F16_SSILNSP_5MajorE0ELSR_0ELNSP_7ScaleInE1ELSS_1EEEEEENS4_6LayoutINS5_IJNSA_ILi2EEESC_SC_EEENS5_IJSC_NSA_ILi0EEESY_EEEEENS5_IJNS4_10UnderscoreES11_S11_EEEEENS4_13SM90_TMA_LOADENS4_14ComposedLayoutINS4_7SwizzleILi2ELi4ELi3EEENS4_18smem_ptr_flag_bitsILi16EEENSV_INS5_IJSB_SI_EEENS5_IJSI_SC_EEEEEEEvNS4_8identityENS4_23SM90_TMA_LOAD_MULTICASTES1D_vS1E_EENS_8epilogue10collective6detail29Sm90TmaWarpSpecializedAdapterINS1I_15DefaultEpilogueISK_SL_SL_NS1H_6thread17LinearCombinationISK_Li1EffLNS1M_9ScaleType4KindE0ELNS_15FloatRoundStyleE2ESK_EENS1_15EpilogueDefaultEEEEEvvEEEEvNT_6ParamsE)
	.align		4
        /*000c*/ 	.word	index@(__assertfail)
	.align		4
        /*0010*/ 	.word	0x00000000
	.align		4
        /*0014*/ 	.word	0xfffffffe
	.align		4
        /*0018*/ 	.word	0x00000000
	.align		4
        /*001c*/ 	.word	0xfffffffd
	.align		4
        /*0020*/ 	.word	0x00000000
	.align		4
        /*0024*/ 	.word	0xfffffffc


//--------------------- .nv.constant4             --------------------------
	.section	.nv.constant4,"a",@progbits
	.align	8
	.align		8
.nv.constant4:
        /*0000*/ 	.dword	__assertfail
	.align		8
        /*0008*/ 	.dword	__unnamed_1
	.align		8
        /*0010*/ 	.dword	_ZN40_INTERNAL_b260d0a4_4_k_cu_b56a51b0_256284cuda3std3__45__cpo5beginE
	.align		8
        /*0018*/ 	.dword	_ZN40_INTERNAL_b260d0a4_4_k_cu_b56a51b0_256284cuda3std3__45__cpo3endE
	.align		8
        /*0020*/ 	.dword	_ZN40_INTERNAL_b260d0a4_4_k_cu_b56a51b0_256284cuda3std3__45__cpo6cbeginE
	.align		8
        /*0028*/ 	.dword	_ZN40_INTERNAL_b260d0a4_4_k_cu_b56a51b0_256284cuda3std3__45__cpo4cendE
	.align		8
        /*0030*/ 	.dword	_ZN40_INTERNAL_b260d0a4_4_k_cu_b56a51b0_256284cuda3std3__442_GLOBAL__N__b260d0a4_4_k_cu_b56a51b0_256286ignoreE
	.align		8
        /*0038*/ 	.dword	_ZN40_INTERNAL_b260d0a4_4_k_cu_b56a51b0_256284cuda3std3__419piecewise_constructE
	.align		8
        /*0040*/ 	.dword	_ZN40_INTERNAL_b260d0a4_4_k_cu_b56a51b0_256284cuda3std3__48in_placeE
	.align		8
        /*0048*/ 	.dword	_ZN40_INTERNAL_b260d0a4_4_k_cu_b56a51b0_256284cuda3std6ranges3__45__cpo4swapE
	.align		8
        /*0050*/ 	.dword	_ZN40_INTERNAL_b260d0a4_4_k_cu_b56a51b0_256284cuda3std6ranges3__45__cpo9iter_moveE
	.align		8
        /*0058*/ 	.dword	_ZN40_INTERNAL_b260d0a4_4_k_cu_b56a51b0_256284cute7productE
	.align		8
        /*0060*/ 	.dword	_ZN40_INTERNAL_b260d0a4_4_k_cu_b56a51b0_256284cute1_E
	.align		8
        /*0068*/ 	.dword	$str$22
	.align		8
        /*0070*/ 	.dword	$str$23


//--------------------- .text._ZN7cutlass13device_kernelINS_4gemm6kernel13GemmUniversalIN4cute5tupleIJiiiiEEENS1_10collective13CollectiveMmaINS1_34MainloopSm90TmaGmmaWarpSpecializedILi9ENS5_IJNS4_1CILi8EEENSA_ILi1EEESC_EEENS1_35KernelTmaWarpSpecializedCooperativeEEENS5_IJNSA_ILi128EEENSA_ILi256EEENSA_ILi32EEEEEENS_6half_tENS5_IJlSC_lEEESK_SL_NS4_8TiledMMAINS4_8MMA_AtomIJNS4_4SM904GMMA26MMA_64x256x16_F32F16F16_SSILNSP_5MajorE0ELSR_0ELNSP_7ScaleInE1ELSS_1EEEEEENS4_6LayoutINS5_IJNSA_ILi2EEESC_SC_EEENS5_IJSC_NSA_ILi0EEESY_EEEEENS5_IJNS4_10UnderscoreES11_S11_EEEEENS4_13SM90_TMA_LOADENS4_14ComposedLayoutINS4_7SwizzleILi2ELi4ELi3EEENS4_18smem_ptr_flag_bitsILi16EEENSV_INS5_IJSB_SI_EEENS5_IJSI_SC_EEEEEEEvNS4_8identityENS4_23SM90_TMA_LOAD_MULTICASTES1D_vS1E_EENS_8epilogue10collective6detail29Sm90TmaWarpSpecializedAdapterINS1I_15DefaultEpilogueISK_SL_SL_NS1H_6thread17LinearCombinationISK_Li1EffLNS1M_9ScaleType4KindE0ELNS_15FloatRoundStyleE2ESK_EENS1_15EpilogueDefaultEEEEEvvEEEEvNT_6ParamsE --------------------------
	.section	.text._ZN7cutlass13device_kernelINS_4gemm6kernel13GemmUniversalIN4cute5tupleIJiiiiEEENS1_10collective13CollectiveMmaINS1_34MainloopSm90TmaGmmaWarpSpecializedILi9ENS5_IJNS4_1CILi8EEENSA_ILi1EEESC_EEENS1_35KernelTmaWarpSpecializedCooperativeEEENS5_IJNSA_ILi128EEENSA_ILi256EEENSA_ILi32EEEEEENS_6half_tENS5_IJlSC_lEEESK_SL_NS4_8TiledMMAINS4_8MMA_AtomIJNS4_4SM904GMMA26MMA_64x256x16_F32F16F16_SSILNSP_5MajorE0ELSR_0ELNSP_7ScaleInE1ELSS_1EEEEEENS4_6LayoutINS5_IJNSA_ILi2EEESC_SC_EEENS5_IJSC_NSA_ILi0EEESY_EEEEENS5_IJNS4_10UnderscoreES11_S11_EEEEENS4_13SM90_TMA_LOADENS4_14ComposedLayoutINS4_7SwizzleILi2ELi4ELi3EEENS4_18smem_ptr_flag_bitsILi16EEENSV_INS5_IJSB_SI_EEENS5_IJSI_SC_EEEEEEEvNS4_8identityENS4_23SM90_TMA_LOAD_MULTICASTES1D_vS1E_EENS_8epilogue10collective6detail29Sm90TmaWarpSpecializedAdapterINS1I_15DefaultEpilogueISK_SL_SL_NS1H_6thread17LinearCombinationISK_Li1EffLNS1M_9ScaleType4KindE0ELNS_15FloatRoundStyleE2ESK_EENS1_15EpilogueDefaultEEEEEvvEEEEvNT_6ParamsE,"ax",@progbits
	.align	128
.text._ZN7cutlass13device_kernelINS_4gemm6kernel13GemmUniversalIN4cute5tupleIJiiiiEEENS1_10collective13CollectiveMmaINS1_34MainloopSm90TmaGmmaWarpSpecializedILi9ENS5_IJNS4_1CILi8EEENSA_ILi1EEESC_EEENS1_35KernelTmaWarpSpecializedCooperativeEEENS5_IJNSA_ILi128EEENSA_ILi256EEENSA_ILi32EEEEEENS_6half_tENS5_IJlSC_lEEESK_SL_NS4_8TiledMMAINS4_8MMA_AtomIJNS4_4SM904GMMA26MMA_64x256x16_F32F16F16_SSILNSP_5MajorE0ELSR_0ELNSP_7ScaleInE1ELSS_1EEEEEENS4_6LayoutINS5_IJNSA_ILi2EEESC_SC_EEENS5_IJSC_NSA_ILi0EEESY_EEEEENS5_IJNS4_10UnderscoreES11_S11_EEEEENS4_13SM90_TMA_LOADENS4_14ComposedLayoutINS4_7SwizzleILi2ELi4ELi3EEENS4_18smem_ptr_flag_bitsILi16EEENSV_INS5_IJSB_SI_EEENS5_IJSI_SC_EEEEEEEvNS4_8identityENS4_23SM90_TMA_LOAD_MULTICASTES1D_vS1E_EENS_8epilogue10collective6detail29Sm90TmaWarpSpecializedAdapterINS1I_15DefaultEpilogueISK_SL_SL_NS1H_6thread17LinearCombinationISK_Li1EffLNS1M_9ScaleType4KindE0ELNS_15FloatRoundStyleE2ESK_EENS1_15EpilogueDefaultEEEEEvvEEEEvNT_6ParamsE:
        .type           _ZN7cutlass13device_kernelINS_4gemm6kernel13GemmUniversalIN4cute5tupleIJiiiiEEENS1_10collective13CollectiveMmaINS1_34MainloopSm90TmaGmmaWarpSpecializedILi9ENS5_IJNS4_1CILi8EEENSA_ILi1EEESC_EEENS1_35KernelTmaWarpSpecializedCooperativeEEENS5_IJNSA_ILi128EEENSA_ILi256EEENSA_ILi32EEEEEENS_6half_tENS5_IJlSC_lEEESK_SL_NS4_8TiledMMAINS4_8MMA_AtomIJNS4_4SM904GMMA26MMA_64x256x16_F32F16F16_SSILNSP_5MajorE0ELSR_0ELNSP_7ScaleInE1ELSS_1EEEEEENS4_6LayoutINS5_IJNSA_ILi2EEESC_SC_EEENS5_IJSC_NSA_ILi0EEESY_EEEEENS5_IJNS4_10UnderscoreES11_S11_EEEEENS4_13SM90_TMA_LOADENS4_14ComposedLayoutINS4_7SwizzleILi2ELi4ELi3EEENS4_18smem_ptr_flag_bitsILi16EEENSV_INS5_IJSB_SI_EEENS5_IJSI_SC_EEEEEEEvNS4_8identityENS4_23SM90_TMA_LOAD_MULTICASTES1D_vS1E_EENS_8epilogue10collective6detail29Sm90TmaWarpSpecializedAdapterINS1I_15DefaultEpilogueISK_SL_SL_NS1H_6thread17LinearCombinationISK_Li1EffLNS1M_9ScaleType4KindE0ELNS_15FloatRoundStyleE2ESK_EENS1_15EpilogueDefaultEEEEEvvEEEEvNT_6ParamsE,@function
        .size           _ZN7cutlass13device_kernelINS_4gemm6kernel13GemmUniversalIN4cute5tupleIJiiiiEEENS1_10collective13CollectiveMmaINS1_34MainloopSm90TmaGmmaWarpSpecializedILi9ENS5_IJNS4_1CILi8EEENSA_ILi1EEESC_EEENS1_35KernelTmaWarpSpecializedCooperativeEEENS5_IJNSA_ILi128EEENSA_ILi256EEENSA_ILi32EEEEEENS_6half_tENS5_IJlSC_lEEESK_SL_NS4_8TiledMMAINS4_8MMA_AtomIJNS4_4SM904GMMA26MMA_64x256x16_F32F16F16_SSILNSP_5MajorE0ELSR_0ELNSP_7ScaleInE1ELSS_1EEEEEENS4_6LayoutINS5_IJNSA_ILi2EEESC_SC_EEENS5_IJSC_NSA_ILi0EEESY_EEEEENS5_IJNS4_10UnderscoreES11_S11_EEEEENS4_13SM90_TMA_LOADENS4_14ComposedLayoutINS4_7SwizzleILi2ELi4ELi3EEENS4_18smem_ptr_flag_bitsILi16EEENSV_INS5_IJSB_SI_EEENS5_IJSI_SC_EEEEEEEvNS4_8identityENS4_23SM90_TMA_LOAD_MULTICASTES1D_vS1E_EENS_8epilogue10collective6detail29Sm90TmaWarpSpecializedAdapterINS1I_15DefaultEpilogueISK_SL_SL_NS1H_6thread17LinearCombinationISK_Li1EffLNS1M_9ScaleType4KindE0ELNS_15FloatRoundStyleE2ESK_EENS1_15EpilogueDefaultEEEEEvvEEEEvNT_6ParamsE,(.L_x_338 - _ZN7cutlass13device_kernelINS_4gemm6kernel13GemmUniversalIN4cute5tupleIJiiiiEEENS1_10collective13CollectiveMmaINS1_34MainloopSm90TmaGmmaWarpSpecializedILi9ENS5_IJNS4_1CILi8EEENSA_ILi1EEESC_EEENS1_35KernelTmaWarpSpecializedCooperativeEEENS5_IJNSA_ILi128EEENSA_ILi256EEENSA_ILi32EEEEEENS_6half_tENS5_IJlSC_lEEESK_SL_NS4_8TiledMMAINS4_8MMA_AtomIJNS4_4SM904GMMA26MMA_64x256x16_F32F16F16_SSILNSP_5MajorE0ELSR_0ELNSP_7ScaleInE1ELSS_1EEEEEENS4_6LayoutINS5_IJNSA_ILi2EEESC_SC_EEENS5_IJSC_NSA_ILi0EEESY_EEEEENS5_IJNS4_10UnderscoreES11_S11_EEEEENS4_13SM90_TMA_LOADENS4_14ComposedLayoutINS4_7SwizzleILi2ELi4ELi3EEENS4_18smem_ptr_flag_bitsILi16EEENSV_INS5_IJSB_SI_EEENS5_IJSI_SC_EEEEEEEvNS4_8identityENS4_23SM90_TMA_LOAD_MULTICASTES1D_vS1E_EENS_8epilogue10collective6detail29Sm90TmaWarpSpecializedAdapterINS1I_15DefaultEpilogueISK_SL_SL_NS1H_6thread17LinearCombinationISK_Li1EffLNS1M_9ScaleType4KindE0ELNS_15FloatRoundStyleE2ESK_EENS1_15EpilogueDefaultEEEEEvvEEEEvNT_6ParamsE)
        .other          _ZN7cutlass13device_kernelINS_4gemm6kernel13GemmUniversalIN4cute5tupleIJiiiiEEENS1_10collective13CollectiveMmaINS1_34MainloopSm90TmaGmmaWarpSpecializedILi9ENS5_IJNS4_1CILi8EEENSA_ILi1EEESC_EEENS1_35KernelTmaWarpSpecializedCooperativeEEENS5_IJNSA_ILi128EEENSA_ILi256EEENSA_ILi32EEEEEENS_6half_tENS5_IJlSC_lEEESK_SL_NS4_8TiledMMAINS4_8MMA_AtomIJNS4_4SM904GMMA26MMA_64x256x16_F32F16F16_SSILNSP_5MajorE0ELSR_0ELNSP_7ScaleInE1ELSS_1EEEEEENS4_6LayoutINS5_IJNSA_ILi2EEESC_SC_EEENS5_IJSC_NSA_ILi0EEESY_EEEEENS5_IJNS4_10UnderscoreES11_S11_EEEEENS4_13SM90_TMA_LOADENS4_14ComposedLayoutINS4_7SwizzleILi2ELi4ELi3EEENS4_18smem_ptr_flag_bitsILi16EEENSV_INS5_IJSB_SI_EEENS5_IJSI_SC_EEEEEEEvNS4_8identityENS4_23SM90_TMA_LOAD_MULTICASTES1D_vS1E_EENS_8epilogue10collective6detail29Sm90TmaWarpSpecializedAdapterINS1I_15DefaultEpilogueISK_SL_SL_NS1H_6thread17LinearCombinationISK_Li1EffLNS1M_9ScaleType4KindE0ELNS_15FloatRoundStyleE2ESK_EENS1_15EpilogueDefaultEEEEEvvEEEEvNT_6ParamsE,@"STO_CUDA_ENTRY STV_DEFAULT"
_ZN7cutlass13device_kernelINS_4gemm6kernel13GemmUniversalIN4cute5tupleIJiiiiEEENS1_10collective13CollectiveMmaINS1_34MainloopSm90TmaGmmaWarpSpecializedILi9ENS5_IJNS4_1CILi8EEENSA_ILi1EEESC_EEENS1_35KernelTmaWarpSpecializedCooperativeEEENS5_IJNSA_ILi128EEENSA_ILi256EEENSA_ILi32EEEEEENS_6half_tENS5_IJlSC_lEEESK_SL_NS4_8TiledMMAINS4_8MMA_AtomIJNS4_4SM904GMMA26MMA_64x256x16_F32F16F16_SSILNSP_5MajorE0ELSR_0ELNSP_7ScaleInE1ELSS_1EEEEEENS4_6LayoutINS5_IJNSA_ILi2EEESC_SC_EEENS5_IJSC_NSA_ILi0EEESY_EEEEENS5_IJNS4_10UnderscoreES11_S11_EEEEENS4_13SM90_TMA_LOADENS4_14ComposedLayoutINS4_7SwizzleILi2ELi4ELi3EEENS4_18smem_ptr_flag_bitsILi16EEENSV_INS5_IJSB_SI_EEENS5_IJSI_SC_EEEEEEEvNS4_8identityENS4_23SM90_TMA_LOAD_MULTICASTES1D_vS1E_EENS_8epilogue10collective6detail29Sm90TmaWarpSpecializedAdapterINS1I_15DefaultEpilogueISK_SL_SL_NS1H_6thread17LinearCombinationISK_Li1EffLNS1M_9ScaleType4KindE0ELNS_15FloatRoundStyleE2ESK_EENS1_15EpilogueDefaultEEEEEvvEEEEvNT_6ParamsE:
[----:B------:R-:W0:Y:S01]  /*0000*/  LDC R1, c[0x0][0x28] ;  /* 0x00000a00ff017b82 */ /* 0x000e220000000800 */
[----:B------:R-:W1:Y:S01]  /*0010*/  S2R R18, SR_TID.X ;  /* 0x0000000000127919 */ /* 0x000e620000002100 */
[----:B------:R-:W-:Y:S01]  /*0020*/  ELECT P0, URZ, PT ;  /* 0x00000000003f782f */ /* 0x000fe20003800000 */
[----:B------:R-:W-:Y:S01]  /*0030*/  BSSY B0, `(.L_x_0) ;  /* 0x000000f000007945 */ /* 0x000fe20003800000 */
[--C-:B-1----:R-:W-:Y:S02]  /*0040*/  SHF.R.U32.HI R0, RZ, 0x5, R18.reuse ;  /* 0x00000005ff007819 */ /* 0x102fe40000011612 */
[----:B------:R-:W-:-:S03]  /*0050*/  SHF.R.U32.HI R3, RZ, 0x7, R18 ;  /* 0x00000007ff037819 */ /* 0x000fc60000011612 */
[----:B------:R-:W1:Y:S04]  /*0060*/  SHFL.IDX PT, R2, R0, RZ, 0x1f ;  /* 0x00001fff00027589 */ /* 0x000e6800000e0000 */
[----:B------:R2:W3:Y:S01]  /*0070*/  SHFL.IDX PT, R5, R3, RZ, 0x1f ;  /* 0x00001fff03057589 */ /* 0x0004e200000e0000 */
[----:B-1----:R-:W-:-:S13]  /*0080*/  ISETP.NE.OR P0, PT, R2, RZ, !P0 ;  /* 0x000000ff0200720c */ /* 0x002fda0004705670 */
[----:B0-23--:R-:W-:Y:S05]  /*0090*/  @P0 BRA `(.L_x_1) ;  /* 0x0000000000200947 */ /* 0x00dfea0003800000 */
[----:B------:R-:W-:Y:S02]  /*00a0*/  ULDC.64 UR4, c[0x0][0x198] ;  /* 0x0000660000047ab9 */ /* 0x000fe40000000a00 */
[----:B------:R-:W-:Y:S02]  /*00b0*/  UIADD3 UR6, UP0, UR4, 0xf0, URZ ;  /* 0x000000f004067890 */ /* 0x000fe4000ff1e03f */
[----:B------:R-:W-:Y:S02]  /*00c0*/  UIADD3 UR4, UP1, UR4, 0x1f0, URZ ;  /* 0x000001f004047890 */ /* 0x000fe4000ff3e03f */
[----:B------:R-:W-:Y:S02]  /*00d0*/  UIADD3.X UR7, URZ, UR5, URZ, UP0, !UPT ;  /* 0x000000053f077290 */ /* 0x000fe400087fe43f */
[----:B------:R-:W-:-:S07]  /*00e0*/  UIADD3.X UR5, URZ, UR5, URZ, UP1, !UPT ;  /* 0x000000053f057290 */ /* 0x000fce0008ffe43f */
[----:B------:R0:W-:Y:S02]  /*00f0*/  UTMACCTL.PF [UR6] ;  /* 0x00000000060079b9 */ /* 0x0001e40008040000 */
[----:B------:R0:W-:Y:S02]  /*0100*/  UTMACCTL.PF [UR4] ;  /* 0x00000000040079b9 */ /* 0x0001e40008040000 */
[----:B0-----:R-:W-:Y:S01]  /*0110*/  NOP ;  /* 0x0000000000007918 */ /* 0x001fe20000000000 */
.L_x_1:
[----:B------:R-:W-:Y:S05]  /*0120*/  BSYNC B0 ;  /* 0x0000000000007941 */ /* 0x000fea0003800000 */
.L_x_0:
[----:B------:R-:W0:Y:S01]  /*0130*/  SHFL.IDX PT, R3, R0, RZ, 0x1f ;  /* 0x00001fff00037589 */ /* 0x000e2200000e0000 */
[----:B------:R-:W-:-:S04]  /*0140*/  SHF.R.S32.HI R7, RZ, 0x1f, R18 ;  /* 0x0000001fff077819 */ /* 0x000fc80000011412 */
[----:B------:R-:W-:-:S04]  /*0150*/  LEA.HI R7, R7, R18, RZ, 0x7 ;  /* 0x0000001207077211 */ /* 0x000fc800078f38ff */
[----:B------:R-:W-:Y:S02]  /*0160*/  LOP3.LUT R7, R7, 0xffffff80, RZ, 0xc0, !PT ;  /* 0xffffff8007077812 */ /* 0x000fe400078ec0ff */
[----:B0-----:R-:W-:-:S13]  /*0170*/  ISETP.NE.AND P0, PT, R3, RZ, PT ;  /* 0x000000ff0300720c */ /* 0x001fda0003f05270 */
[----:B------:R-:W-:Y:S05]  /*0180*/  @P0 BRA `(.L_x_2) ;  /* 0x00000000008c0947 */ /* 0x000fea0003800000 */
[----:B------:R-:W-:Y:S01]  /*0190*/  ELECT P0, URZ, PT ;  /* 0x00000000003f782f */ /* 0x000fe20003800000 */
[----:B------:R-:W-:-:S12]  /*01a0*/  BSSY B0, `(.L_x_2) ;  /* 0x0000021000007945 */ /* 0x000fd80003800000 */
[----:B------:R-:W-:Y:S05]  /*01b0*/  @!P0 BRA `(.L_x_3) ;  /* 0x00000000007c8947 */ /* 0x000fea0003800000 */
[----:B------:R-:W0:Y:S01]  /*01c0*/  S2UR UR8, SR_CgaCtaId ;  /* 0x00000000000879c3 */ /* 0x000e220000008800 */
[----:B------:R-:W-:Y:S01]  /*01d0*/  UMOV UR4, 0x400 ;  /* 0x0000040000047882 */ /* 0x000fe20000000000 */
[----:B------:R-:W-:Y:S01]  /*01e0*/  UMOV UR5, 0x1 ;  /* 0x0000000100057882 */ /* 0x000fe20000000000 */
[----:B------:R-:W-:Y:S02]  /*01f0*/  UMOV UR6, 0x10 ;  /* 0x0000001000067882 */ /* 0x000fe40000000000 */
[----:B------:R-:W-:-:S04]  /*0200*/  UIADD3 UR6, -UR6, 0x100000, URZ ;  /* 0x0010000006067890 */ /* 0x000fc8000fffe13f */
[----:B------:R-:W-:Y:S02]  /*0210*/  USHF.L.U32 UR7, UR6, 0xb, URZ ;  /* 0x0000000b06077899 */ /* 0x000fe4000800063f */
[----:B------:R-:W-:Y:S02]  /*0220*/  USHF.L.U32 UR6, UR6, 0x1, URZ ;  /* 0x0000000106067899 */ /* 0x000fe4000800063f */
[----:B0-----:R-:W-:Y:S02]  /*0230*/  ULEA UR8, UR8, UR4, 0x18 ;  /* 0x0000000408087291 */ /* 0x001fe4000f8ec03f */
[----:B------:R-:W-:-:S04]  /*0240*/  UIADD3 UR4, -UR5, 0x100000, URZ ;  /* 0x0010000005047890 */ /* 0x000fc8000fffe13f */
[----:B------:R-:W-:Y:S02]  /*0250*/  USHF.L.U32 UR5, UR4, 0xb, URZ ;  /* 0x0000000b04057899 */ /* 0x000fe4000800063f */
[----:B------:R-:W-:Y:S01]  /*0260*/  USHF.L.U32 UR4, UR4, 0x1, URZ ;  /* 0x0000000104047899 */ /* 0x000fe2000800063f */
[----:B------:R-:W0:Y:S11]  /*0270*/  FENCE.VIEW.ASYNC.S ;  /* 0x00000000000073c6 */ /* 0x000e360000000000 */
[----:B0-----:R0:W1:Y:S01]  /*0280*/  SYNCS.EXCH.64 URZ, [UR8], UR4 ;  /* 0x00000004083f75b2 */ /* 0x0010620008000100 */
[----:B------:R0:W2:Y:S01]  /*0290*/  SYNCS.EXCH.64 URZ, [UR8+0x48], UR6 ;  /* 0x00004806083f75b2 */ /* 0x0000a20008000100 */
[----:B------:R0:W3:Y:S01]  /*02a0*/  SYNCS.EXCH.64 URZ, [UR8+0x8], UR4 ;  /* 0x00000804083f75b2 */ /* 0x0000e20008000100 */
[----:B------:R0:W4:Y:S01]  /*02b0*/  SYNCS.EXCH.64 URZ, [UR8+0x50], UR6 ;  /* 0x00005006083f75b2 */ /* 0x0001220008000100 */
[----:B------:R0:W0:Y:S01]  /*02c0*/  SYNCS.EXCH.64 URZ, [UR8+0x10], UR4 ;  /* 0x00001004083f75b2 */ /* 0x0000220008000100 */
        /* <DEDUP_REMOVED lines=13> */
[----:B------:R-:W-:Y:S01]  /*03a0*/  NOP ;  /* 0x0000000000007918 */ /* 0x000fe20000000000 */
.L_x_3:
[----:B0-----:R-:W-:Y:S05]  /*03b0*/  BSYNC B0 ;  /* 0x0000000000007941 */ /* 0x001fea0003800000 */
.L_x_2:
[----:B------:R-:W0:Y:S01]  /*03c0*/  SHFL.IDX PT, R0, R0, RZ, 0x1f ;  /* 0x00001fff00007589 */ /* 0x000e2200000e0000 */
[----:B------:R-:W5:Y:S01]  /*03d0*/  S2UR UR8, SR_CTAID.X ;  /* 0x00000000000879c3 */ /* 0x000f620000002500 */
[----:B------:R-:W-:Y:S01]  /*03e0*/  IMAD.IADD R6, R18, 0x1, -R7 ;  /* 0x0000000112067824 */ /* 0x000fe200078e0a07 */
[----:B------:R-:W-:Y:S01]  /*03f0*/  SHF.R.S32.HI R10, RZ, 0x1f, R3 ;  /* 0x0000001fff0a7819 */ /* 0x000fe20000011403 */
[----:B------:R-:W1:Y:S01]  /*0400*/  S2R R4, SR_CTAID.Y ;  /* 0x0000000000047919 */ /* 0x000e620000002600 */
[----:B------:R-:W-:Y:S01]  /*0410*/  ELECT P0, URZ, PT ;  /* 0x00000000003f782f */ /* 0x000fe20003800000 */
[----:B------:R-:W-:Y:S01]  /*0420*/  NOP ;  /* 0x0000000000007918 */ /* 0x000fe20000000000 */
[----:B------:R-:W-:Y:S01]  /*0430*/  SHF.R.S32.HI R7, RZ, 0x1f, R6 ;  /* 0x0000001fff077819 */ /* 0x000fe20000011406 */
[----:B------:R-:W-:Y:S01]  /*0440*/  ULDC UR4, c[0x0][0x150] ;  /* 0x0000540000047ab9 */ /* 0x000fe20000000800 */
[----:B------:R-:W-:Y:S01]  /*0450*/  LEA.HI R10, R10, R3, RZ, 0x2 ;  /* 0x000000030a0a7211 */ /* 0x000fe200078f10ff */
[----:B------:R-:W2:Y:S01]  /*0460*/  LDC R9, c[0x0][0x144] ;  /* 0x00005100ff097b82 */ /* 0x000ea20000000800 */
[----:B------:R-:W-:Y:S01]  /*0470*/  LEA.HI R7, R7, R6, RZ, 0x3 ;  /* 0x0000000607077211 */ /* 0x000fe200078f18ff */
[----:B------:R-:W-:Y:S01]  /*0480*/  NOP ;  /* 0x0000000000007918 */ /* 0x000fe20000000000 */
[----:B------:R-:W-:Y:S01]  /*0490*/  LOP3.LUT R10, R10, 0x3ffffffc, RZ, 0xc0, !PT ;  /* 0x3ffffffc0a0a7812 */ /* 0x000fe200078ec0ff */
[----:B------:R-:W-:Y:S01]  /*04a0*/  IMAD.MOV.U32 R22, RZ, RZ, 0x1 ;  /* 0x00000001ff167424 */ /* 0x000fe200078e00ff */
[----:B------:R-:W-:-:S02]  /*04b0*/  SHF.R.S32.HI R8, RZ, 0x3, R7 ;  /* 0x00000003ff087819 */ /* 0x000fc40000011407 */
[----:B------:R-:W-:Y:S01]  /*04c0*/  SHF.R.S32.HI R7, RZ, 0x1f, R7 ;  /* 0x0000001fff077819 */ /* 0x000fe20000011407 */
[----:B------:R-:W-:Y:S01]  /*04d0*/  IMAD.IADD R10, R3, 0x1, -R10 ;  /* 0x00000001030a7824 */ /* 0x000fe200078e0a0a */
[----:B------:R-:W3:Y:S01]  /*04e0*/  LDC R12, c[0x0][0x140] ;  /* 0x00005000ff0c7b82 */ /* 0x000ee20000000800 */
[----:B------:R-:W-:Y:S02]  /*04f0*/  ISETP.NE.AND P3, PT, R5, RZ, PT ;  /* 0x000000ff0500720c */ /* 0x000fe40003f65270 */
[----:B------:R-:W-:Y:S02]  /*0500*/  LEA.HI R7, R7, R8, RZ, 0x2 ;  /* 0x0000000807077211 */ /* 0x000fe400078f10ff */
[----:B0-----:R-:W-:Y:S02]  /*0510*/  ISETP.NE.OR P0, PT, R0, RZ, !P0 ;  /* 0x000000ff0000720c */ /* 0x001fe40004705670 */
[----:B------:R-:W-:Y:S02]  /*0520*/  LOP3.LUT R7, R7, 0xfffffffc, RZ, 0xc0, !PT ;  /* 0xfffffffc07077812 */ /* 0x000fe400078ec0ff */
[----:B-----5:R-:W-:-:S03]  /*0530*/  I2FP.F32.U32 R0, UR8 ;  /* 0x0000000800007c45 */ /* 0x020fc60008201000 */
[----:B------:R-:W-:Y:S02]  /*0540*/  IMAD.IADD R7, R8, 0x1, -R7 ;  /* 0x0000000108077824 */ /* 0x000fe400078e0a07 */
[----:B------:R-:W-:Y:S01]  /*0550*/  FMUL R0, R0, UR4 ;  /* 0x0000000400007c20 */ /* 0x000fe20008400000 */
[----:B------:R-:W-:Y:S01]  /*0560*/  ULDC UR4, c[0x0][0x154] ;  /* 0x0000550000047ab9 */ /* 0x000fe20000000800 */
[----:B------:R-:W-:Y:S01]  /*0570*/  IMAD R7, R10, 0x4, R7 ;  /* 0x000000040a077824 */ /* 0x000fe200078e0207 */
[----:B-1----:R-:W-:Y:S01]  /*0580*/  I2FP.F32.U32 R8, R4 ;  /* 0x0000000400087245 */ /* 0x002fe20000201000 */
[----:B------:R-:W-:Y:S01]  /*0590*/  VOTEU.ALL UP0, P0 ;  /* 0x00000000003f7886 */ /* 0x000fe20000000000 */
[----:B------:R-:W-:Y:S01]  /*05a0*/  VOTEU.ALL UP1, P0 ;  /* 0x00000000003f7886 */ /* 0x000fe20000020000 */
[----:B------:R-:W0:Y:S01]  /*05b0*/  F2I.U32.TRUNC.NTZ R0, R0 ;  /* 0x0000000000007305 */ /* 0x000e22000020f000 */
[C---:B------:R-:W-:Y:S02]  /*05c0*/  IMAD.SHL.U32 R152, R7.reuse, 0x4, RZ ;  /* 0x0000000407987824 */ /* 0x040fe400078e00ff */
[----:B------:R-:W-:Y:S01]  /*05d0*/  FMUL R10, R8, UR4 ;  /* 0x00000004080a7c20 */ /* 0x000fe20008400000 */
[----:B------:R-:W1:Y:S01]  /*05e0*/  @!UP0 S2UR UR7, SR_CgaCtaId ;  /* 0x00000000000789c3 */ /* 0x000e620000008800 */
[----:B------:R-:W-:Y:S01]  /*05f0*/  UMOV UR4, 0x20 ;  /* 0x0000002000047882 */ /* 0x000fe20000000000 */
[----:B------:R-:W-:Y:S01]  /*0600*/  @!UP0 UMOV UR6, 0x400 ;  /* 0x0000040000068882 */ /* 0x000fe20000000000 */
[----:B------:R-:W-:Y:S01]  /*0610*/  LOP3.LUT R152, R7, 0xc, R152, 0x78, !PT ;  /* 0x0000000c07987812 */ /* 0x000fe200078e7898 */
[----:B------:R-:W-:-:S04]  /*0620*/  @!UP0 UIADD3 UR4, -UR4, 0x100000, URZ ;  /* 0x0010000004048890 */ /* 0x000fc8000fffe13f */
[----:B------:R-:W-:Y:S02]  /*0630*/  @!UP0 USHF.L.U32 UR5, UR4, 0xb, URZ ;  /* 0x0000000b04058899 */ /* 0x000fe4000800063f */
[----:B------:R-:W-:Y:S01]  /*0640*/  @!UP0 USHF.L.U32 UR4, UR4, 0x1, URZ ;  /* 0x0000000104048899 */ /* 0x000fe2000800063f */
[----:B------:R-:W5:Y:S01]  /*0650*/  F2I.U32.TRUNC.NTZ R10, R10 ;  /* 0x0000000a000a7305 */ /* 0x000f62000020f000 */
[----:B---3--:R-:W-:Y:S02]  /*0660*/  ISETP.EQ.U32.AND P2, PT, R12, 0x1, PT ;  /* 0x000000010c00780c */ /* 0x008fe40003f42070 */
[----:B------:R-:W-:Y:S01]  /*0670*/  SHF.R.S32.HI R3, RZ, 0x1f, R152 ;  /* 0x0000001fff037819 */ /* 0x000fe20000011498 */
[----:B------:R-:W3:Y:S01]  /*0680*/  LDC R7, c[0x0][0x148] ;  /* 0x00005200ff077b82 */ /* 0x000ee20000000800 */
[----:B0-----:R-:W-:Y:S02]  /*0690*/  IMAD.MOV R14, RZ, RZ, -R0 ;  /* 0x000000ffff0e7224 */ /* 0x001fe400078e0a00 */
[----:B------:R-:W-:-:S02]  /*06a0*/  LEA.HI R8, R3, R152, RZ, 0x3 ;  /* 0x0000009803087211 */ /* 0x000fc400078f18ff */
[----:B--2---:R-:W-:Y:S02]  /*06b0*/  IMAD R3, R9, R14, UR8 ;  /* 0x0000000809037e24 */ /* 0x004fe4000f8e020e */
[----:B------:R-:W-:Y:S02]  /*06c0*/  LOP3.LUT R11, R8, 0xfffffff8, RZ, 0xc0, !PT ;  /* 0xfffffff8080b7812 */ /* 0x000fe400078ec0ff */
[----:B------:R-:W-:Y:S01]  /*06d0*/  SHF.R.S32.HI R9, RZ, 0x1f, R2 ;  /* 0x0000001fff097819 */ /* 0x000fe20000011402 */
[----:B-----5:R-:W-:Y:S02]  /*06e0*/  IMAD.MOV R24, RZ, RZ, -R10 ;  /* 0x000000ffff187224 */ /* 0x020fe400078e0a0a */
[----:B------:R-:W-:Y:S01]  /*06f0*/  IMAD.IADD R0, R152, 0x1, -R11 ;  /* 0x0000000198007824 */ /* 0x000fe200078e0a0b */
[----:B------:R-:W-:Y:S01]  /*0700*/  LEA.HI R9, R9, R2, RZ, 0x2 ;  /* 0x0000000209097211 */ /* 0x000fe200078f10ff */
[----:B-1----:R-:W-:Y:S01]  /*0710*/  @!UP0 ULEA UR6, UR7, UR6, 0x18 ;  /* 0x0000000607068291 */ /* 0x002fe2000f8ec03f */
[----:B------:R-:W-:-:S02]  /*0720*/  VOTEU.ALL UP0, P0 ;  /* 0x00000000003f7886 */ /* 0x000fc40000000000 */
[----:B------:R-:W-:Y:S02]  /*0730*/  LOP3.LUT R9, R9, 0xfffffffc, RZ, 0xc0, !PT ;  /* 0xfffffffc09097812 */ /* 0x000fe400078ec0ff */
[----:B------:R-:W-:Y:S02]  /*0740*/  ISETP.NE.AND P4, PT, R0, R3, PT ;  /* 0x000000030000720c */ /* 0x000fe40003f85270 */
[----:B------:R-:W-:Y:S01]  /*0750*/  LOP3.LUT P0, RZ, R6, 0x7, RZ, 0xc0, !PT ;  /* 0x0000000706ff7812 */ /* 0x000fe2000780c0ff */
[----:B------:R-:W-:Y:S02]  /*0760*/  IMAD.IADD R0, R2, 0x1, -R9 ;  /* 0x0000000102007824 */ /* 0x000fe400078e0a09 */
[----:B---3--:R-:W-:Y:S01]  /*0770*/  IMAD R9, R7, R24, R4 ;  /* 0x0000001807097224 */ /* 0x008fe200078e0204 */
[----:B------:R-:W-:Y:S01]  /*0780*/  ISETP.LT.U32.AND P0, PT, R152, 0x8, !P0 ;  /* 0x000000089800780c */ /* 0x000fe20004701070 */
[----:B------:R-:W-:Y:S01]  /*0790*/  VIADD R6, R5, 0xffffffff ;  /* 0xffffffff05067836 */ /* 0x000fe20000000000 */
[C---:B------:R-:W-:Y:S01]  /*07a0*/  ISETP.NE.AND P1, PT, R0.reuse, 0x3, PT ;  /* 0x000000030000780c */ /* 0x040fe20003f25270 */
[----:B------:R-:W0:Y:S02]  /*07b0*/  FENCE.VIEW.ASYNC.S ;  /* 0x00000000000073c6 */ /* 0x000e240000000000 */
[----:B0-----:R0:W1:Y:S01]  /*07c0*/  @!UP0 SYNCS.EXCH.64 URZ, [UR6+0xa0], UR4 ;  /* 0x0000a004063f85b2 */ /* 0x0010620008000100 */
[----:B------:R-:W-:-:S02]  /*07d0*/  ISETP.EQ.OR P1, PT, R0, RZ, !P1 ;  /* 0x000000ff0000720c */ /* 0x000fc40004f22670 */
[----:B------:R-:W-:Y:S02]  /*07e0*/  @P4 SHF.R.S32.HI R8, RZ, 0x3, R8 ;  /* 0x00000003ff084819 */ /* 0x000fe40000011408 */
[----:B------:R-:W-:Y:S02]  /*07f0*/  ISETP.EQ.AND P1, PT, R5, RZ, P1 ;  /* 0x000000ff0500720c */ /* 0x000fe40000f22270 */
[----:B------:R-:W-:Y:S02]  /*0800*/  @P4 ISETP.NE.AND P5, PT, R8, R9, PT ;  /* 0x000000090800420c */ /* 0x000fe40003fa5270 */
[----:B------:R-:W-:Y:S02]  /*0810*/  ISETP.GE.U32.AND P6, PT, R6, 0x2, PT ;  /* 0x000000020600780c */ /* 0x000fe40003fc6070 */
[----:B------:R-:W-:Y:S02]  /*0820*/  SEL R9, RZ, 0x1, !P0 ;  /* 0x00000001ff097807 */ /* 0x000fe40004000000 */
[----:B------:R-:W-:Y:S01]  /*0830*/  @P4 SEL R22, RZ, 0x1, P5 ;  /* 0x00000001ff164807 */ /* 0x000fe20002800000 */
[----:B------:R0:W2:Y:S01]  /*0840*/  @!UP1 SYNCS.EXCH.64 URZ, [UR6+0xa8], UR4 ;  /* 0x0000a804063f95b2 */ /* 0x0000a20008000100 */
[----:B------:R-:W-:Y:S01]  /*0850*/  SEL R19, RZ, 0x1, !P1 ;  /* 0x00000001ff137807 */ /* 0x000fe20004800000 */
[----:B------:R-:W-:Y:S01]  /*0860*/  NOP ;  /* 0x0000000000007918 */ /* 0x000fe20000000000 */
[----:B------:R-:W-:-:S02]  /*0870*/  LOP3.LUT R22, R22, R9, RZ, 0xc0, !PT ;  /* 0x0000000916167212 */ /* 0x000fc400078ec0ff */
[----:B------:R-:W-:Y:S01]  /*0880*/  SEL R19, R19, 0x2, P6 ;  /* 0x0000000213137807 */ /* 0x000fe20003000000 */
[----:B------:R-:W-:Y:S06]  /*0890*/  @!P2 BRA `(.L_x_4) ;  /* 0x000000000008a947 */ /* 0x000fec0003800000 */
[----:B-12-4-:R-:W-:Y:S01]  /*08a0*/  UCGABAR_ARV ;  /* 0x00000000000079c7 */ /* 0x016fe20008000000 */
[----:B------:R-:W-:Y:S05]  /*08b0*/  BRA `(.L_x_5) ;  /* 0x0000000000047947 */ /* 0x000fea0003800000 */
.L_x_4:
[----:B-12-4-:R-:W-:Y:S01]  /*08c0*/  NOP ;  /* 0x0000000000007918 */ /* 0x016fe20000000000 */
.L_x_5:
[----:B------:R-:W1:Y:S01]  /*08d0*/  LDC R2, c[0x0][0x65c] ;  /* 0x00019700ff027b82 */ /* 0x000e620000000800 */
[----:B------:R-:W-:Y:S02]  /*08e0*/  IMAD.U32 R8, RZ, RZ, UR8 ;  /* 0x00000008ff087e24 */ /* 0x000fe4000f8e00ff */
[----:B------:R-:W-:Y:S01]  /*08f0*/  IMAD.MOV.U32 R9, RZ, RZ, RZ ;  /* 0x000000ffff097224 */ /* 0x000fe200078e00ff */
[----:B-1----:R-:W-:-:S04]  /*0900*/  ISETP.NE.AND P1, PT, R2, 0x1, PT ;  /* 0x000000010200780c */ /* 0x002fc80003f25270 */
[----:B------:R-:W-:-:S09]  /*0910*/  P2R R5, PR, RZ, 0x2 ;  /* 0x00000002ff057803 */ /* 0x000fd20000000000 */
[----:B------:R-:W1:Y:S01]  /*0920*/  @P1 LDC R17, c[0x0][0x10] ;  /* 0x00000400ff111b82 */ /* 0x000e620000000800 */
[----:B------:R-:W-:Y:S02]  /*0930*/  @P1 IMAD.MOV.U32 R5, RZ, RZ, RZ ;  /* 0x000000ffff051224 */ /* 0x000fe400078e00ff */
[----:B------:R-:W-:-:S05]  /*0940*/  @P1 IMAD.MOV.U32 R13, RZ, RZ, RZ ;  /* 0x000000ffff0d1224 */ /* 0x000fca00078e00ff */
[----:B------:R-:W2:Y:S01]  /*0950*/  @!P1 LDC R11, c[0x0][0xc] ;  /* 0x00000300ff0b9b82 */ /* 0x000ea20000000800 */
[----:B-1----:R-:W-:-:S04]  /*0960*/  @P1 IMAD.WIDE.U32 R16, R17, UR8, R4 ;  /* 0x0000000811101c25 */ /* 0x002fc8000f8e0004 */
[----:B------:R-:W-:Y:S02]  /*0970*/  @P1 IMAD.IADD R17, R17, 0x1, R13 ;  /* 0x0000000111111824 */ /* 0x000fe400078e020d */
[----:B--2---:R-:W-:-:S04]  /*0980*/  @!P1 IMAD.WIDE.U32 R8, R4, R11, R8 ;  /* 0x0000000b04089225 */ /* 0x004fc800078e0008 */
[----:B------:R-:W-:Y:S02]  /*0990*/  @!P1 IMAD.MOV.U32 R16, RZ, RZ, R8 ;  /* 0x000000ffff109224 */ /* 0x000fe400078e0008 */
[----:B------:R-:W-:Y:S01]  /*09a0*/  @!P1 IMAD.MOV.U32 R17, RZ, RZ, R9 ;  /* 0x000000ffff119224 */ /* 0x000fe200078e0009 */
[----:B------:R-:W-:Y:S06]  /*09b0*/  @!P2 BRA `(.L_x_6) ;  /* 0x00000000000ca947 */ /* 0x000fec0003800000 */
[----:B------:R-:W-:Y:S01]  /*09c0*/  UCGABAR_WAIT ;  /* 0x0000000000007dc7 */ /* 0x000fe20008000000 */
[----:B------:R-:W-:Y:S01]  /*09d0*/  CCTL.IVALL ;  /* 0x00000000ff00798f */ /* 0x000fe20002000000 */
[----:B------:R-:W-:Y:S05]  /*09e0*/  BRA `(.L_x_7) ;  /* 0x0000000000047947 */ /* 0x000fea0003800000 */
.L_x_6:
[----:B------:R-:W-:Y:S06]  /*09f0*/  BAR.SYNC.DEFER_BLOCKING 0x0 ;  /* 0x0000000000007b1d */ /* 0x000fec0000010000 */
.L_x_7:
[----:B------:R-:W-:Y:S05]  /*0a00*/  @!P3 BRA `(.L_x_8) ;  /* 0x0000009400e0b947 */ /* 0x000fea0003800000 */
[----:B------:R-:W-:-:S13]  /*0a10*/  ISETP.GT.U32.AND P0, PT, R6, 0x1, PT ;  /* 0x000000010600780c */ /* 0x000fda0003f04070 */
[----:B0-----:R-:W-:Y:S05]  /*0a20*/  @P0 EXIT ;  /* 0x000000000000094d */ /* 0x001fea0003800000 */
[----:B------:R-:W-:Y:S01]  /*0a30*/  ULDC.64 UR4, c[0x0][0x650] ;  /* 0x0001940000047ab9 */ /* 0x000fe20000000a00 */
[----:B------:R-:W-:Y:S01]  /*0a40*/  PRMT R0, RZ, 0x7610, R0 ;  /* 0x00007610ff007816 */ /* 0x000fe20000000000 */
[----:B------:R-:W-:Y:S01]  /*0a50*/  IMAD.MOV.U32 R154, RZ, RZ, -0x1 ;  /* 0xffffffffff9a7424 */ /* 0x000fe200078e00ff */
[----:B------:R-:W-:Y:S01]  /*0a60*/  ISETP.GE.U32.AND P0, PT, R16, UR4, PT ;  /* 0x0000000410007c0c */ /* 0x000fe2000bf06070 */
[----:B------:R-:W-:Y:S02]  /*0a70*/  IMAD.MOV.U32 R153, RZ, RZ, -0x1 ;  /* 0xffffffffff997424 */ /* 0x000fe400078e00ff */
[----:B------:R-:W-:Y:S01]  /*0a80*/  IMAD.MOV.U32 R23, RZ, RZ, -0x1 ;  /* 0xffffffffff177424 */ /* 0x000fe200078e00ff */
[----:B------:R-:W-:-:S13]  /*0a90*/  ISETP.GE.U32.AND.EX P0, PT, R17, UR5, PT, P0 ;  /* 0x0000000511007c0c */ /* 0x000fda000bf06100 */
[----:B------:R-:W-:Y:S05]  /*0aa0*/  @P0 BRA `(.L_x_9) ;  /* 0x00000004002c0947 */ /* 0x000fea0003800000 */
[----:B------:R-:W0:Y:S01]  /*0ab0*/  LDC.64 R20, c[0x0][0x628] ;  /* 0x00018a00ff147b82 */ /* 0x000e220000000a00 */
[----:B------:R-:W-:Y:S02]  /*0ac0*/  IMAD.MOV.U32 R8, RZ, RZ, R16 ;  /* 0x000000ffff087224 */ /* 0x000fe400078e0010 */
[----:B------:R-:W-:-:S05]  /*0ad0*/  IMAD.MOV.U32 R9, RZ, RZ, R17 ;  /* 0x000000ffff097224 */ /* 0x000fca00078e0011 */
[----:B------:R-:W1:Y:S08]  /*0ae0*/  LDC R0, c[0x0][0x630] ;  /* 0x00018c00ff007b82 */ /* 0x000e700000000800 */
[----:B------:R-:W2:Y:S01]  /*0af0*/  LDC.64 R26, c[0x0][0x620] ;  /* 0x00018800ff1a7b82 */ /* 0x000ea20000000a00 */
[----:B0-----:R-:W-:-:S04]  /*0b00*/  ISETP.NE.U32.AND P0, PT, R20, RZ, PT ;  /* 0x000000ff1400720c */ /* 0x001fc80003f05070 */
[----:B------:R-:W-:-:S13]  /*0b10*/  ISETP.NE.AND.EX P0, PT, R21, RZ, PT, P0 ;  /* 0x000000ff1500720c */ /* 0x000fda0003f05300 */
[----:B-12---:R-:W-:Y:S05]  /*0b20*/  @!P0 BRA `(.L_x_10) ;  /* 0x0000000000288947 */ /* 0x006fea0003800000 */
[----:B------:R-:W0:Y:S02]  /*0b30*/  LDC R13, c[0x0][0x634] ;  /* 0x00018d00ff0d7b82 */ /* 0x000e240000000800 */
[----:B0-----:R-:W-:-:S05]  /*0b40*/  IADD3 R13, P0, R16, R13, RZ ;  /* 0x0000000d100d7210 */ /* 0x001fca0007f1e0ff */
[----:B------:R-:W-:-:S04]  /*0b50*/  IMAD.X R15, RZ, RZ, R17, P0 ;  /* 0x000000ffff0f7224 */ /* 0x000fc800000e0611 */
[----:B------:R-:W-:-:S04]  /*0b60*/  IMAD.WIDE.U32 R8, R15, R20, RZ ;  /* 0x000000140f087225 */ /* 0x000fc800078e00ff */
[----:B------:R-:W-:-:S04]  /*0b70*/  IMAD.WIDE.U32 R10, P0, R13, R21, R8 ;  /* 0x000000150d0a7225 */ /* 0x000fc80007800008 */
[----:B------:R-:W-:-:S04]  /*0b80*/  IMAD.WIDE.U32 R8, R13, R20, RZ ;  /* 0x000000140d087225 */ /* 0x000fc800078e00ff */
[----:B------:R-:W-:Y:S01]  /*0b90*/  IMAD.X R13, RZ, RZ, RZ, P0 ;  /* 0x000000ffff0d7224 */ /* 0x000fe200000e06ff */
[----:B------:R-:W-:Y:S01]  /*0ba0*/  IADD3 RZ, P0, R9, R10, RZ ;  /* 0x0000000a09ff7210 */ /* 0x000fe20007f1e0ff */
[----:B------:R-:W-:-:S04]  /*0bb0*/  IMAD.MOV.U32 R12, RZ, RZ, R11 ;  /* 0x000000ffff0c7224 */ /* 0x000fc800078e000b */
[----:B------:R-:W-:-:S08]  /*0bc0*/  IMAD.WIDE.U32.X R8, R15, R21, R12, P0 ;  /* 0x000000150f087225 */ /* 0x000fd000000e040c */
.L_x_10:
[----:B------:R-:W0:Y:S01]  /*0bd0*/  LDC.64 R20, c[0x0][0x640] ;  /* 0x00019000ff147b82 */ /* 0x000e220000000a00 */
[--C-:B------:R-:W-:Y:S01]  /*0be0*/  SHF.R.U64 R28, R8, R0, R9.reuse ;  /* 0x00000000081c7219 */ /* 0x100fe20000001209 */
[----:B------:R-:W-:Y:S01]  /*0bf0*/  IMAD R30, R7, R24, R4 ;  /* 0x00000018071e7224 */ /* 0x000fe200078e0204 */
[----:B------:R-:W-:Y:S01]  /*0c00*/  SHF.R.U32.HI R0, RZ, R0, R9 ;  /* 0x00000000ff007219 */ /* 0x000fe20000011609 */
[----:B------:R-:W-:Y:S01]  /*0c10*/  IMAD.MOV.U32 R23, RZ, RZ, 0x1 ;  /* 0x00000001ff177424 */ /* 0x000fe200078e00ff */
[----:B------:R-:W-:-:S03]  /*0c20*/  IADD3 R5, P0, RZ, -R28, RZ ;  /* 0x8000001cff057210 */ /* 0x000fc60007f1e0ff */
[----:B------:R-:W1:Y:S02]  /*0c30*/  LDC R6, c[0x0][0x618] ;  /* 0x00018600ff067b82 */ /* 0x000e640000000800 */
[----:B------:R-:W-:-:S04]  /*0c40*/  IMAD.X R9, RZ, RZ, ~R0, P0 ;  /* 0x000000ffff097224 */ /* 0x000fc800000e0e00 */
[-C--:B------:R-:W-:Y:S02]  /*0c50*/  IMAD R0, R9, R26.reuse, RZ ;  /* 0x0000001a09007224 */ /* 0x080fe400078e02ff */
[----:B------:R-:W2:Y:S01]  /*0c60*/  LDC R11, c[0x0][0x608] ;  /* 0x00018200ff0b7b82 */ /* 0x000ea20000000800 */
[----:B------:R-:W-:-:S04]  /*0c70*/  IMAD.WIDE.U32 R8, R5, R26, R16 ;  /* 0x0000001a05087225 */ /* 0x000fc800078e0010 */
[----:B------:R-:W-:-:S03]  /*0c80*/  IMAD R5, R5, R27, R0 ;  /* 0x0000001b05057224 */ /* 0x000fc600078e0200 */
[----:B------:R-:W3:Y:S01]  /*0c90*/  LDC R12, c[0x0][0x658] ;  /* 0x00019600ff0c7b82 */ /* 0x000ee20000000800 */
[----:B0-----:R-:W-:Y:S01]  /*0ca0*/  ISETP.NE.U32.AND P0, PT, R20, RZ, PT ;  /* 0x000000ff1400720c */ /* 0x001fe20003f05070 */
[----:B------:R-:W-:Y:S02]  /*0cb0*/  IMAD.IADD R5, R9, 0x1, R5 ;  /* 0x0000000109057824 */ /* 0x000fe400078e0205 */
[----:B------:R-:W-:Y:S01]  /*0cc0*/  IMAD.MOV.U32 R9, RZ, RZ, -0x1 ;  /* 0xffffffffff097424 */ /* 0x000fe200078e00ff */
[----:B------:R-:W-:-:S03]  /*0cd0*/  ISETP.NE.AND.EX P0, PT, R21, RZ, PT, P0 ;  /* 0x000000ff1500720c */ /* 0x000fc60003f05300 */
[----:B------:R-:W0:Y:S01]  /*0ce0*/  LDC R15, c[0x0][0x600] ;  /* 0x00018000ff0f7b82 */ /* 0x000e220000000800 */
[-CC-:B-1----:R-:W-:Y:S02]  /*0cf0*/  SHF.R.U64 R13, R8, R6.reuse, R5.reuse ;  /* 0x00000006080d7219 */ /* 0x182fe40000001205 */
[----:B------:R-:W-:-:S05]  /*0d00*/  SHF.R.U32.HI R0, RZ, R6, R5 ;  /* 0x00000006ff007219 */ /* 0x000fca0000011605 */
[----:B------:R-:W1:Y:S01]  /*0d10*/  LDC R14, c[0x0][0x648] ;  /* 0x00019200ff0e7b82 */ /* 0x000e620000000800 */
[-CC-:B--2---:R-:W-:Y:S02]  /*0d20*/  SHF.R.U64 R27, R13, R11.reuse, R0.reuse ;  /* 0x0000000b0d1b7219 */ /* 0x184fe40000001200 */
[----:B------:R-:W-:-:S05]  /*0d30*/  SHF.R.U32.HI R5, RZ, R11, R0 ;  /* 0x0000000bff057219 */ /* 0x000fca0000011600 */
[----:B------:R-:W2:Y:S01]  /*0d40*/  LDC R26, c[0x0][0x638] ;  /* 0x00018e00ff1a7b82 */ /* 0x000ea20000000800 */
[-CC-:B---3--:R-:W-:Y:S02]  /*0d50*/  SHF.R.U64 R24, R27, R12.reuse, R5.reuse ;  /* 0x0000000c1b187219 */ /* 0x188fe40000001205 */
[-C--:B------:R-:W-:Y:S02]  /*0d60*/  SHF.L.U32 R0, R9, R12.reuse, RZ ;  /* 0x0000000c09007219 */ /* 0x080fe400000006ff */
[----:B------:R-:W-:Y:S01]  /*0d70*/  SHF.R.U32.HI R5, RZ, R12, R5 ;  /* 0x0000000cff057219 */ /* 0x000fe20000011605 */
[----:B------:R-:W-:Y:S01]  /*0d80*/  IMAD.MOV.U32 R4, RZ, RZ, R24 ;  /* 0x000000ffff047224 */ /* 0x000fe200078e0018 */
[----:B------:R-:W-:Y:S01]  /*0d90*/  LOP3.LUT R10, RZ, R0, RZ, 0x33, !PT ;  /* 0x00000000ff0a7212 */ /* 0x000fe200078e33ff */
[----:B------:R-:W3:Y:S01]  /*0da0*/  LDC R25, c[0x0][0x610] ;  /* 0x00018400ff197b82 */ /* 0x000ee20000000800 */
[----:B------:R-:W-:Y:S05]  /*0db0*/  @!P0 BRA `(.L_x_11) ;  /* 0x0000000000288947 */ /* 0x000fea0003800000 */
[----:B------:R-:W4:Y:S02]  /*0dc0*/  LDC R9, c[0x0][0x64c] ;  /* 0x00019300ff097b82 */ /* 0x000f240000000800 */
[----:B----4-:R-:W-:-:S05]  /*0dd0*/  IADD3 R9, P0, R24, R9, RZ ;  /* 0x0000000918097210 */ /* 0x010fca0007f1e0ff */
        /* <DEDUP_REMOVED lines=8> */
.L_x_11:
[----:B-1----:R-:W-:Y:S01]  /*0e60*/  SHF.R.U64 R4, R4, R14, R5 ;  /* 0x0000000e04047219 */ /* 0x002fe20000001205 */
[----:B0-----:R-:W-:Y:S01]  /*0e70*/  VIADD R6, R15, 0xffffffff ;  /* 0xffffffff0f067836 */ /* 0x001fe20000000000 */
[----:B------:R-:W-:Y:S01]  /*0e80*/  SHF.L.U32 R0, R23, R12, RZ ;  /* 0x0000000c17007219 */ /* 0x000fe200000006ff */
[----:B------:R-:W-:Y:S01]  /*0e90*/  IMAD.MOV.U32 R23, RZ, RZ, R28 ;  /* 0x000000ffff177224 */ /* 0x000fe200078e001c */
[----:B------:R-:W-:Y:S01]  /*0ea0*/  LOP3.LUT R5, R27, R10, RZ, 0xc0, !PT ;  /* 0x0000000a1b057212 */ /* 0x000fe200078ec0ff */
[----:B------:R-:W-:Y:S01]  /*0eb0*/  IMAD.MOV R7, RZ, RZ, -R4 ;  /* 0x000000ffff077224 */ /* 0x000fe200078e0a04 */
[----:B------:R-:W-:Y:S02]  /*0ec0*/  SEL R3, R3, R30, !P1 ;  /* 0x0000001e03037207 */ /* 0x000fe40004800000 */
[----:B------:R-:W-:Y:S01]  /*0ed0*/  LOP3.LUT R6, R13, R6, RZ, 0xc0, !PT ;  /* 0x000000060d067212 */ /* 0x000fe200078ec0ff */
[----:B------:R-:W-:Y:S02]  /*0ee0*/  IMAD R4, R0, R4, R5 ;  /* 0x0000000400047224 */ /* 0x000fe400078e0205 */
[----:B--2---:R-:W-:-:S02]  /*0ef0*/  IMAD R0, R7, R26, R24 ;  /* 0x0000001a07007224 */ /* 0x004fc400078e0218 */
[----:B---3--:R-:W-:Y:S02]  /*0f00*/  IMAD R3, R4, R25, R3 ;  /* 0x0000001904037224 */ /* 0x008fe400078e0203 */
[----:B------:R-:W-:Y:S02]  /*0f10*/  IMAD R154, R0, R15, R6 ;  /* 0x0000000f009a7224 */ /* 0x000fe400078e0206 */
[----:B------:R-:W-:-:S03]  /*0f20*/  IMAD.MOV.U32 R4, RZ, RZ, 0x1 ;  /* 0x00000001ff047424 */ /* 0x000fc600078e00ff */
[----:B------:R-:W-:Y:S02]  /*0f30*/  SEL R153, R154, R3, !P1 ;  /* 0x000000039a997207 */ /* 0x000fe40004800000 */
[----:B------:R-:W-:Y:S02]  /*0f40*/  PRMT R0, R4, 0x7610, R0 ;  /* 0x0000761004007816 */ /* 0x000fe40000000000 */
[----:B------:R-:W-:-:S07]  /*0f50*/  SEL R154, R3, R154, !P1 ;  /* 0x0000009a039a7207 */ /* 0x000fce0004800000 */
.L_x_9:
[----:B------:R-:W-:-:S08]  /*0f60*/  NOP ;  /* 0x0000000000007918 */ /* 0x000fd00000000000 */
[----:B------:R-:W0:Y:S02]  /*0f70*/  USETMAXREG.TRY_ALLOC.CTAPOOL UP0, 0xe8 ;  /* 0x000000e8000079c8 */ /* 0x000e240008000600 */
[----:B0-----:R-:W-:-:S13]  /*0f80*/  PLOP3.LUT P0, PT, PT, PT, UP0, 0x80, 0x0 ;  /* 0x000000000000781c */ /* 0x001fda0003f0f008 */
[----:B------:R-:W-:Y:S05]  /*0f90*/  @!P0 BRA `(.L_x_9) ;  /* 0xfffffffc00f08947 */ /* 0x000fea000383ffff */
[----:B------:R-:W-:Y:S01]  /*0fa0*/  ULDC.64 UR4, c[0x0][0x598] ;  /* 0x0001660000047ab9 */ /* 0x000fe20000000a00 */
[----:B------:R-:W-:Y:S01]  /*0fb0*/  ULDC.64 UR36, c[0x0][0x208] ;  /* 0x0000820000247ab9 */ /* 0x000fe20000000a00 */
[----:B------:R-:W-:-:S04]  /*0fc0*/  ISETP.NE.U32.AND P0, PT, RZ, UR4, PT ;  /* 0x00000004ff007c0c */ /* 0x000fc8000bf05070 */
[----:B------:R-:W-:-:S13]  /*0fd0*/  ISETP.NE.AND.EX P0, PT, RZ, UR5, PT, P0 ;  /* 0x00000005ff007c0c */ /* 0x000fda000bf05300 */
[----:B------:R-:W-:Y:S05]  /*0fe0*/  @!P0 BRA `(.L_x_12) ;  /* 0x00000000001c8947 */ /* 0x000fea0003800000 */
[----:B------:R-:W0:Y:S02]  /*0ff0*/  LDC.64 R4, c[0x0][0x598] ;  /* 0x00016600ff047b82 */ /* 0x000e240000000a00 */
[----:B0-----:R-:W2:Y:S02]  /*1000*/  LDG.E.64 R4, desc[UR36][R4.64] ;  /* 0x0000002404047981 */ /* 0x001ea4000c1e1b00 */
[----:B--2---:R-:W-:-:S04]  /*1010*/  ISETP.NE.U32.AND P0, PT, R4, RZ, PT ;  /* 0x000000ff0400720c */ /* 0x004fc80003f05070 */
[----:B------:R-:W-:-:S13]  /*1020*/  ISETP.NE.AND.EX P0, PT, R5, RZ, PT, P0 ;  /* 0x000000ff0500720c */ /* 0x000fda0003f05300 */
[----:B------:R-:W-:Y:S05]  /*1030*/  @!P0 BRA `(.L_x_12) ;  /* 0x0000000000088947 */ /* 0x000fea0003800000 */
[----:B------:R0:W5:Y:S01]  /*1040*/  LD.E R155, desc[UR36][R4.64] ;  /* 0x00000024049b7980 */ /* 0x000162000c101900 */
[----:B------:R-:W-:Y:S05]  /*1050*/  BRA `(.L_x_13) ;  /* 0x0000000000247947 */ /* 0x000fea0003800000 */
.L_x_12:
[----:B------:R-:W-:Y:S02]  /*1060*/  ULDC.64 UR4, c[0x0][0x588] ;  /* 0x0001620000047ab9 */ /* 0x000fe40000000a00 */
[----:B------:R-:W-:-:S04]  /*1070*/  ISETP.NE.U32.AND P0, PT, RZ, UR4, PT ;  /* 0x00000004ff007c0c */ /* 0x000fc8000bf05070 */
[----:B------:R-:W-:-:S13]  /*1080*/  ISETP.NE.AND.EX P0, PT, RZ, UR5, PT, P0 ;  /* 0x00000005ff007c0c */ /* 0x000fda000bf05300 */
[----:B------:R-:W-:Y:S05]  /*1090*/  @!P0 BRA `(.L_x_14) ;  /* 0x00000000000c8947 */ /* 0x000fea0003800000 */
[----:B------:R-:W0:Y:S02]  /*10a0*/  LDC.64 R4, c[0x0][0x588] ;  /* 0x00016200ff047b82 */ /* 0x000e240000000a00 */
[----:B0-----:R1:W5:Y:S01]  /*10b0*/  LDG.E R155, desc[UR36][R4.64] ;  /* 0x00000024049b7981 */ /* 0x001362000c1e1900 */
[----:B------:R-:W-:Y:S05]  /*10c0*/  BRA `(.L_x_13) ;  /* 0x0000000000087947 */ /* 0x000fea0003800000 */
.L_x_14:
[----:B------:R-:W-:Y:S02]  /*10d0*/  ULDC UR4, c[0x0][0x580] ;  /* 0x0001600000047ab9 */ /* 0x000fe40000000800 */
[----:B------:R-:W-:-:S07]  /*10e0*/  IMAD.U32 R155, RZ, RZ, UR4 ;  /* 0x00000004ff9b7e24 */ /* 0x000fce000f8e00ff */
.L_x_13:
[----:B------:R-:W-:Y:S02]  /*10f0*/  ULDC.64 UR4, c[0x0][0x5a0] ;  /* 0x0001680000047ab9 */ /* 0x000fe40000000a00 */
[----:B------:R-:W-:-:S04]  /*1100*/  ISETP.NE.U32.AND P0, PT, RZ, UR4, PT ;  /* 0x00000004ff007c0c */ /* 0x000fc8000bf05070 */
[----:B------:R-:W-:-:S13]  /*1110*/  ISETP.NE.AND.EX P0, PT, RZ, UR5, PT, P0 ;  /* 0x00000005ff007c0c */ /* 0x000fda000bf05300 */
[----:B------:R-:W-:Y:S05]  /*1120*/  @!P0 BRA `(.L_x_15) ;  /* 0x00000000001c8947 */ /* 0x000fea0003800000 */
[----:B01----:R-:W0:Y:S02]  /*1130*/  LDC.64 R4, c[0x0][0x5a0] ;  /* 0x00016800ff047b82 */ /* 0x003e240000000a00 */
[----:B0-----:R-:W2:Y:S02]  /*1140*/  LDG.E.64 R4, desc[UR36][R4.64] ;  /* 0x0000002404047981 */ /* 0x001ea4000c1e1b00 */
[----:B--2---:R-:W-:-:S04]  /*1150*/  ISETP.NE.U32.AND P0, PT, R4, RZ, PT ;  /* 0x000000ff0400720c */ /* 0x004fc80003f05070 */
[----:B------:R-:W-:-:S13]  /*1160*/  ISETP.NE.AND.EX P0, PT, R5, RZ, PT, P0 ;  /* 0x000000ff0500720c */ /* 0x000fda0003f05300 */
[----:B------:R-:W-:Y:S05]  /*1170*/  @!P0 BRA `(.L_x_15) ;  /* 0x0000000000088947 */ /* 0x000fea0003800000 */
[----:B------:R0:W5:Y:S01]  /*1180*/  LD.E R156, desc[UR36][R4.64] ;  /* 0x00000024049c7980 */ /* 0x000162000c101900 */
[----:B------:R-:W-:Y:S05]  /*1190*/  BRA `(.L_x_16) ;  /* 0x0000000000247947 */ /* 0x000fea0003800000 */
.L_x_15:
[----:B------:R-:W-:Y:S02]  /*11a0*/  ULDC.64 UR4, c[0x0][0x590] ;  /* 0x0001640000047ab9 */ /* 0x000fe40000000a00 */
[----:B------:R-:W-:-:S04]  /*11b0*/  ISETP.NE.U32.AND P0, PT, RZ, UR4, PT ;  /* 0x00000004ff007c0c */ /* 0x000fc8000bf05070 */
[----:B------:R-:W-:-:S13]  /*11c0*/  ISETP.NE.AND.EX P0, PT, RZ, UR5, PT, P0 ;  /* 0x00000005ff007c0c */ /* 0x000fda000bf05300 */
[----:B------:R-:W-:Y:S05]  /*11d0*/  @!P0 BRA `(.L_x_17) ;  /* 0x00000000000c8947 */ /* 0x000fea0003800000 */
[----:B------:R-:W2:Y:S02]  /*11e0*/  LDC.64 R156, c[0x0][0x590] ;  /* 0x00016400ff9c7b82 */ /* 0x000ea40000000a00 */
[----:B--2---:R2:W5:Y:S01]  /*11f0*/  LDG.E R156, desc[UR36][R156.64] ;  /* 0x000000249c9c7981 */ /* 0x004562000c1e1900 */
[----:B------:R-:W-:Y:S05]  /*1200*/  BRA `(.L_x_16) ;  /* 0x0000000000087947 */ /* 0x000fea0003800000 */
.L_x_17:
[----:B------:R-:W-:Y:S02]  /*1210*/  ULDC UR4, c[0x0][0x584] ;  /* 0x0001610000047ab9 */ /* 0x000fe40000000800 */
[----:B------:R-:W-:-:S07]  /*1220*/  IMAD.U32 R156, RZ, RZ, UR4 ;  /* 0x00000004ff9c7e24 */ /* 0x000fce000f8e00ff */
.L_x_16:
[----:B------:R-:W-:-:S13]  /*1230*/  LOP3.LUT P0, RZ, R0, 0xff, RZ, 0xc0, !PT ;  /* 0x000000ff00ff7812 */ /* 0x000fda000780c0ff */
[----:B------:R-:W-:Y:S05]  /*1240*/  @!P0 EXIT ;  /* 0x000000000000894d */ /* 0x000fea0003800000 */
[----:B------:R-:W-:Y:S01]  /*1250*/  ULDC UR4, c[0x0][0x28c] ;  /* 0x0000a30000047ab9 */ /* 0x000fe20000000800 */
[----:B--2---:R-:W-:Y:S01]  /*1260*/  LOP3.LUT R157, R19, 0x1, RZ, 0xfc, !PT ;  /* 0x00000001139d7812 */ /* 0x004fe200078efcff */
[----:B------:R-:W-:Y:S01]  /*1270*/  UIADD3 UR4, UR4, 0x1f, URZ ;  /* 0x0000001f04047890 */ /* 0x000fe2000fffe03f */
[----:B------:R-:W-:Y:S01]  /*1280*/  UMOV UR38, URZ ;  /* 0x0000003f00267c82 */ /* 0x000fe20008000000 */
[----:B------:R-:W-:Y:S02]  /*1290*/  UMOV UR39, URZ ;  /* 0x0000003f00277c82 */ /* 0x000fe40008000000 */
[----:B------:R-:W-:-:S04]  /*12a0*/  USHF.R.S32.HI UR5, URZ, 0x1f, UR4 ;  /* 0x0000001f3f057899 */ /* 0x000fc80008011404 */
[----:B------:R-:W-:-:S04]  /*12b0*/  ULEA.HI UR5, UR5, UR4, URZ, 0x5 ;  /* 0x0000000405057291 */ /* 0x000fc8000f8f283f */
[----:B------:R-:W-:-:S12]  /*12c0*/  USHF.R.S32.HI UR40, URZ, 0x5, UR5 ;  /* 0x000000053f287899 */ /* 0x000fd80008011405 */
.L_x_293:
[----:B------:R-:W-:Y:S01]  /*12d0*/  LOP3.LUT R0, R18, 0x80, RZ, 0xc0, !PT ;  /* 0x0000008012007812 */ /* 0x000fe200078ec0ff */
[----:B--2---:R-:W2:Y:S01]  /*12e0*/  S2UR UR7, SR_CgaCtaId ;  /* 0x00000000000779c3 */ /* 0x004ea20000008800 */
[----:B------:R-:W-:Y:S02]  /*12f0*/  UMOV UR6, 0x400 ;  /* 0x0000040000067882 */ /* 0x000fe40000000000 */
[----:B------:R-:W-:-:S06]  /*1300*/  SHF.R.U32.HI R0, RZ, 0x7, R0 ;  /* 0x00000007ff007819 */ /* 0x000fcc0000011600 */
[----:B---3--:R-:W3:Y:S01]  /*1310*/  SHFL.IDX PT, R0, R0, RZ, 0x1f ;  /* 0x00001fff00007589 */ /* 0x008ee200000e0000 */
[----:B--2---:R-:W-:Y:S01]  /*1320*/  ULEA UR6, UR7, UR6, 0x18 ;  /* 0x0000000607067291 */ /* 0x004fe2000f8ec03f */
[----:B---3--:R-:W-:-:S13]  /*1330*/  R2UR UR4, R0 ;  /* 0x00000000000472ca */ /* 0x008fda00000e0000 */
[----:B------:R-:W-:-:S04]  /*1340*/  ULEA.HI UR5, UR4, UR4, URZ, 0x1 ;  /* 0x0000000404057291 */ /* 0x000fc8000f8f083f */
[----:B------:R-:W-:-:S04]  /*1350*/  ULOP3.LUT UR5, UR5, 0xffffe, URZ, 0xc0, !UPT ;  /* 0x000ffffe05057892 */ /* 0x000fc8000f8ec03f */
[----:B------:R-:W-:-:S03]  /*1360*/  UIADD3 UR5, UR4, -UR5, URZ ;  /* 0x8000000504057290 */ /* 0x000fc6000fffe03f */
[----:B------:R-:W-:Y:S01]  /*1370*/  ULDC UR4, c[0x0][0x28c] ;  /* 0x0000a30000047ab9 */ /* 0x000fe20000000800 */
[----:B------:R-:W-:Y:S01]  /*1380*/  ULEA UR5, UR5, UR6, 0xc ;  /* 0x0000000605057291 */ /* 0x000fe2000f8e603f */
[----:B------:R-:W-:-:S03]  /*1390*/  ISETP.LT.AND P0, PT, RZ, UR4, PT ;  /* 0x00000004ff007c0c */ /* 0x000fc6000bf01270 */
[----:B------:R-:W-:-:S04]  /*13a0*/  UIADD3 UR5, UR5, 0x180, URZ ;  /* 0x0000018005057890 */ /* 0x000fc8000fffe03f */
[----:B------:R-:W-:-:S04]  /*13b0*/  USHF.R.U32.HI UR5, URZ, 0x4, UR5 ;  /* 0x000000043f057899 */ /* 0x000fc80008011605 */
[----:B------:R-:W-:Y:S02]  /*13c0*/  ULOP3.LUT UR41, UR5, 0x3fff, URZ, 0xc0, !UPT ;  /* 0x00003fff05297892 */ /* 0x000fe4000f8ec03f */
[----:B-1--45:R-:W-:Y:S10]  /*13d0*/  @P0 BRA `(.L_x_18) ;  /* 0x0000000000400947 */ /* 0x032ff40003800000 */
[----:B------:R-:W-:Y:S01]  /*13e0*/  MOV R0, 0x0 ;  /* 0x0000000000007802 */ /* 0x000fe20000000f00 */
[----:B------:R-:W-:Y:S01]  /*13f0*/  ULDC.64 UR4, c[0x4][0x68] ;  /* 0x01001a0000047ab9 */ /* 0x000fe20000000a00 */
[----:B------:R-:W-:Y:S01]  /*1400*/  ULDC.64 UR6, c[0x4][0x8] ;  /* 0x0100020000067ab9 */ /* 0x000fe20000000a00 */
[----:B01----:R-:W-:Y:S01]  /*1410*/  IMAD.U32 R4, RZ, RZ, UR4 ;  /* 0x00000004ff047e24 */ /* 0x003fe2000f8e00ff */
[----:B------:R0:W1:Y:S01]  /*1420*/  LDC.64 R14, c[0x4][R0] ;  /* 0x01000000000e7b82 */ /* 0x0000620000000a00 */
[----:B------:R-:W-:Y:S01]  /*1430*/  IMAD.U32 R5, RZ, RZ, UR5 ;  /* 0x00000005ff057e24 */ /* 0x000fe2000f8e00ff */
[----:B------:R-:W-:Y:S01]  /*1440*/  ULDC.64 UR4, c[0x4][0x70] ;  /* 0x01001c0000047ab9 */ /* 0x000fe20000000a00 */
[----:B------:R-:W-:Y:S02]  /*1450*/  IMAD.U32 R10, RZ, RZ, UR6 ;  /* 0x00000006ff0a7e24 */ /* 0x000fe4000f8e00ff */
[----:B------:R-:W-:Y:S02]  /*1460*/  IMAD.U32 R6, RZ, RZ, UR4 ;  /* 0x00000004ff067e24 */ /* 0x000fe4000f8e00ff */
[----:B------:R-:W-:-:S02]  /*1470*/  IMAD.U32 R7, RZ, RZ, UR5 ;  /* 0x00000005ff077e24 */ /* 0x000fc4000f8e00ff */
[----:B------:R-:W-:Y:S02]  /*1480*/  IMAD.U32 R11, RZ, RZ, UR7 ;  /* 0x00000007ff0b7e24 */ /* 0x000fe4000f8e00ff */
[----:B------:R-:W-:Y:S02]  /*1490*/  IMAD.MOV.U32 R8, RZ, RZ, 0x1e1 ;  /* 0x000001e1ff087424 */ /* 0x000fe400078e00ff */
[----:B------:R-:W-:Y:S02]  /*14a0*/  IMAD.MOV.U32 R12, RZ, RZ, 0x1 ;  /* 0x00000001ff0c7424 */ /* 0x000fe400078e00ff */
[----:B0-----:R-:W-:-:S07]  /*14b0*/  IMAD.MOV.U32 R13, RZ, RZ, RZ ;  /* 0x000000ffff0d7224 */ /* 0x001fce00078e00ff */
[----:B------:R-:W-:-:S07]  /*14c0*/  LEPC R20, `(.L_x_18) ;  /* 0x000000001014794e */ /* 0x000fce0000000000 */
[----:B-1---5:R-:W-:Y:S05]  /*14d0*/  CALL.ABS.NOINC R14 ;  /* 0x000000000e007343 */ /* 0x022fea0003c00000 */
.L_x_18:
[----:B------:R-:W-:-:S13]  /*14e0*/  ISETP.NE.AND P0, PT, R157, 0x3, PT ;  /* 0x000000039d00780c */ /* 0x000fda0003f05270 */
[----:B------:R-:W-:Y:S05]  /*14f0*/  @!P0 BRA `(.L_x_19) ;  /* 0x0000000000048947 */ /* 0x000fea0003800000 */
[----:B------:R-:W-:Y:S01]  /*1500*/  BPT.TRAP 0x1 ;  /* 0x000000040000795c */ /* 0x000fe20000300000 */
.L_x_19:
[----:B------:R-:W2:Y:S01]  /*1510*/  S2UR UR5, SR_CgaCtaId ;  /* 0x00000000000579c3 */ /* 0x000ea20000008800 */
[----:B------:R-:W-:Y:S01]  /*1520*/  UMOV UR4, 0x400 ;  /* 0x0000040000047882 */ /* 0x000fe20000000000 */
[----:B------:R-:W-:Y:S02]  /*1530*/  IMAD.U32 R0, RZ, RZ, UR38 ;  /* 0x00000026ff007e24 */ /* 0x000fe4000f8e00ff */
[----:B------:R-:W-:-:S03]  /*1540*/  IMAD.U32 R3, RZ, RZ, UR39 ;  /* 0x00000027ff037e24 */ /* 0x000fc6000f8e00ff */
[----:B------:R-:W-:Y:S01]  /*1550*/  SHF.L.U32 R0, R0, 0x1f, RZ ;  /* 0x0000001f00007819 */ /* 0x000fe200000006ff */
[----:B--2---:R-:W-:-:S06]  /*1560*/  ULEA UR4, UR5, UR4, 0x18 ;  /* 0x0000000405047291 */ /* 0x004fcc000f8ec03f */
[----:B------:R-:W-:-:S04]  /*1570*/  IMAD.U32 R6, RZ, RZ, UR4 ;  /* 0x00000004ff067e24 */ /* 0x000fc8000f8e00ff */
[----:B------:R-:W-:-:S04]  /*1580*/  IMAD R3, R3, 0x8, R6 ;  /* 0x0000000803037824 */ /* 0x000fc800078e0206 */
[----:B------:R2:W3:Y:S01]  /*1590*/  SYNCS.PHASECHK.TRANS64.TRYWAIT P1, [R3+URZ], R0 ;  /* 0x00000000030075a7 */ /* 0x0004e2000802017f */
[----:B------:R-:W-:Y:S05]  /*15a0*/  @!P0 BRA `(.L_x_20) ;  /* 0x0000000000048947 */ /* 0x000fea0003800000 */
[----:B------:R-:W-:Y:S01]  /*15b0*/  BPT.TRAP 0x1 ;  /* 0x000000040000795c */ /* 0x000fe20000300000 */
.L_x_20:
[----:B---3--:R-:W-:Y:S05]  /*15c0*/  @P1 BRA `(.L_x_21) ;  /* 0x0000000000081947 */ /* 0x008fea0003800000 */
[----:B------:R-:W3:Y:S02]  /*15d0*/  SYNCS.PHASECHK.TRANS64.TRYWAIT P1, [R3+URZ], R0 ;  /* 0x00000000030075a7 */ /* 0x000ee4000802017f */
[----:B---3--:R-:W-:Y:S05]  /*15e0*/  @!P1 BRA `(.L_x_22) ;  /* 0x000000a400049947 */ /* 0x008fea0003800000 */
.L_x_21:
[----:B------:R-:W-:-:S04]  /*15f0*/  UISETP.LT.AND UP0, UPT, UR40, 0x1, UPT ;  /* 0x000000012800788c */ /* 0x000fc8000bf01270 */
[----:B------:R-:W-:-:S06]  /*1600*/  USEL UR4, UR40, 0x1, UP0 ;  /* 0x0000000128047887 */ /* 0x000fcc0008000000 */
[----:B--23--:R-:W-:Y:S01]  /*1610*/  IMAD.U32 R0, RZ, RZ, UR4 ;  /* 0x00000004ff007e24 */ /* 0x00cfe2000f8e00ff */
[----:B------:R-:W-:Y:S05]  /*1620*/  WARPSYNC.ALL ;  /* 0x0000000000007948 */ /* 0x000fea0003800000 */
[----:B------:R-:W-:-:S04]  /*1630*/  IADD3 R0, -R0, UR40, RZ ;  /* 0x0000002800007c10 */ /* 0x000fc8000fffe1ff */
[----:B------:R-:W-:Y:S02]  /*1640*/  ISETP.GE.AND P1, PT, R0, 0x1, PT ;  /* 0x000000010000780c */ /* 0x000fe40003f26270 */
[----:B------:R-:W-:Y:S01]  /*1650*/  R2UR UR4, R6 ;  /* 0x00000000060472ca */ /* 0x000fe200000e0000 */
[----:B------:R-:W-:Y:S01]  /*1660*/  ULOP3.LUT UR41, UR41, 0x10000, URZ, 0xfc, !UPT ;  /* 0x0001000029297892 */ /* 0x000fe2000f8efc3f */
[----:B------:R-:W-:Y:S01]  /*1670*/  WARPGROUP.ARRIVE ;  /* 0x00000000000079c5 */ /* 0x000fe20000000000 */
[----:B------:R-:W-:Y:S01]  /*1680*/  UMOV UR5, 0x80000020 ;  /* 0x8000002000057882 */ /* 0x000fe20000000000 */
[----:B------:R-:W-:-:S09]  /*1690*/  UMOV UR7, 0x80000020 ;  /* 0x8000002000077882 */ /* 0x000fd20000000000 */
[----:B------:R-:W-:-:S04]  /*16a0*/  UIADD3 UR4, UR4, 0x12180, URZ ;  /* 0x0001218004047890 */ /* 0x000fc8000fffe03f */
[----:B------:R-:W-:-:S04]  /*16b0*/  USHF.R.U32.HI UR4, URZ, 0x4, UR4 ;  /* 0x000000043f047899 */ /* 0x000fc80008011604 */
[----:B------:R-:W-:-:S04]  /*16c0*/  ULOP3.LUT UR4, UR4, 0x3fff, URZ, 0xc0, !UPT ;  /* 0x00003fff04047892 */ /* 0x000fc8000f8ec03f */
[----:B------:R-:W-:Y:S02]  /*16d0*/  ULOP3.LUT UR9, UR4, 0x10000, URZ, 0xfc, !UPT ;  /* 0x0001000004097892 */ /* 0x000fe4000f8efc3f */
[----:B------:R-:W-:Y:S02]  /*16e0*/  ULEA UR4, UR39, UR41, 0x9 ;  /* 0x0000002927047291 */ /* 0x000fe4000f8e483f */
[----:B------:R-:W-:-:S09]  /*16f0*/  ULEA UR6, UR39, UR9, 0xa ;  /* 0x0000000927067291 */ /* 0x000fd2000f8e503f */
[----:B------:R-:W-:Y:S01]  /*1700*/  HGMMA.64x256x16.F32 R24, gdesc[UR4], RZ, !UPT, gsb0 ;  /* 0x03e00000041879f0 */ /* 0x000fe2000c0008ff */
[----:B------:R-:W-:Y:S02]  /*1710*/  UIADD3 UR4, UR4, 0x2, URZ ;  /* 0x0000000204047890 */ /* 0x000fe4000fffe03f */
[----:B------:R-:W-:Y:S01]  /*1720*/  UIADD3 UR6, UR6, 0x2, URZ ;  /* 0x0000000206067890 */ /* 0x000fe2000fffe03f */
[----:B------:R-:W-:Y:S01]  /*1730*/  UMOV UR5, 0x80000020 ;  /* 0x8000002000057882 */ /* 0x000fe20000000000 */
[----:B------:R-:W-:Y:S01]  /*1740*/  UMOV UR7, 0x80000020 ;  /* 0x8000002000077882 */ /* 0x000fe20000000000 */
[----:B------:R-:W-:Y:S02]  /*1750*/  WARPGROUP.DEPBAR.LE gsb0, 0x0 ;  /* 0x00008000000079c5 */ /* 0x000fe40000010000 */
[----:B------:R-:W-:-:S15]  /*1760*/  WARPGROUP.ARRIVE ;  /* 0x00000000000079c5 */ /* 0x000fde0000000000 */
[----:B------:R-:W-:-:S05]  /*1770*/  NOP ;  /* 0x0000000000007918 */ /* 0x000fca0000000000 */
[----:B------:R-:W-:Y:S03]  /*1780*/  HGMMA.64x256x16.F32 R24, gdesc[UR4], R24, gsb0 ;  /* 0x03e00000041879f0 */ /* 0x000fe60008000818 */
[----:B------:R-:W-:Y:S02]  /*1790*/  WARPGROUP.DEPBAR.LE gsb0, 0x0 ;  /* 0x00008000000079c5 */ /* 0x000fe40000010000 */
[----:B------:R-:W-:Y:S05]  /*17a0*/  @!P1 BRA `(.L_x_23) ;  /* 0x0000000000e89947 */ /* 0x000fea0003800000 */
[----:B------:R-:W-:Y:S02]  /*17b0*/  UIADD3 UR4, UR39, 0x1, URZ ;  /* 0x0000000127047890 */ /* 0x000fe4000fffe03f */
[----:B------:R-:W-:Y:S02]  /*17c0*/  IMAD.U32 R3, RZ, RZ, UR39 ;  /* 0x00000027ff037e24 */ /* 0x000fe4000f8e00ff */
[----:B------:R-:W-:-:S04]  /*17d0*/  UISETP.NE.AND UP0, UPT, UR4, 0x9, UPT ;  /* 0x000000090400788c */ /* 0x000fc8000bf05270 */
[----:B------:R-:W-:Y:S02]  /*17e0*/  USEL UR5, URZ, 0x1, UP0 ;  /* 0x000000013f057887 */ /* 0x000fe40008000000 */
[----:B------:R-:W-:Y:S02]  /*17f0*/  USEL UR8, UR4, URZ, UP0 ;  /* 0x0000003f04087287 */ /* 0x000fe40008000000 */
[----:B------:R-:W-:-:S06]  /*1800*/  ULOP3.LUT UR5, UR38, UR5, URZ, 0x3c, !UPT ;  /* 0x0000000526057292 */ /* 0x000fcc000f8e3c3f */
[----:B------:R-:W-:-:S07]  /*1810*/  IMAD.U32 R7, RZ, RZ, UR5 ;  /* 0x00000005ff077e24 */ /* 0x000fce000f8e00ff */
.L_x_30:
[----:B------:R-:W-:Y:S05]  /*1820*/  @!P0 BRA `(.L_x_24) ;  /* 0x0000000000048947 */ /* 0x000fea0003800000 */
[----:B------:R-:W-:Y:S01]  /*1830*/  BPT.TRAP 0x1 ;  /* 0x000000040000795c */ /* 0x000fe20000300000 */
.L_x_24:
[----:B------:R-:W2:Y:S01]  /*1840*/  S2UR UR5, SR_CgaCtaId ;  /* 0x00000000000579c3 */ /* 0x000ea20000008800 */
[----:B------:R-:W-:Y:S01]  /*1850*/  UMOV UR4, 0x400 ;  /* 0x0000040000047882 */ /* 0x000fe20000000000 */
[----:B01----:R-:W-:Y:S01]  /*1860*/  IMAD.U32 R5, RZ, RZ, UR8 ;  /* 0x00000008ff057e24 */ /* 0x003fe2000f8e00ff */
[----:B------:R-:W-:Y:S01]  /*1870*/  SHF.L.U32 R4, R7, 0x1f, RZ ;  /* 0x0000001f07047819 */ /* 0x000fe200000006ff */
[----:B--2---:R-:W-:-:S06]  /*1880*/  ULEA UR4, UR5, UR4, 0x18 ;  /* 0x0000000405047291 */ /* 0x004fcc000f8ec03f */
[----:B------:R-:W-:-:S04]  /*1890*/  IMAD.U32 R6, RZ, RZ, UR4 ;  /* 0x00000004ff067e24 */ /* 0x000fc8000f8e00ff */
[----:B------:R-:W-:-:S04]  /*18a0*/  IMAD R5, R5, 0x8, R6 ;  /* 0x0000000805057824 */ /* 0x000fc800078e0206 */
[----:B------:R0:W1:Y:S01]  /*18b0*/  SYNCS.PHASECHK.TRANS64.TRYWAIT P1, [R5+URZ], R4 ;  /* 0x00000004050075a7 */ /* 0x000062000802017f */
[----:B------:R-:W-:Y:S05]  /*18c0*/  @!P0 BRA `(.L_x_25) ;  /* 0x0000000000048947 */ /* 0x000fea0003800000 */
[----:B------:R-:W-:Y:S01]  /*18d0*/  BPT.TRAP 0x1 ;  /* 0x000000040000795c */ /* 0x000fe20000300000 */
.L_x_25:
[----:B-1----:R-:W-:Y:S05]  /*18e0*/  @P1 BRA `(.L_x_26) ;  /* 0x0000000000081947 */ /* 0x002fea0003800000 */
[----:B------:R-:W1:Y:S02]  /*18f0*/  SYNCS.PHASECHK.TRANS64.TRYWAIT P1, [R5+URZ], R4 ;  /* 0x00000004050075a7 */ /* 0x000e64000802017f */
[----:B-1----:R-:W-:Y:S05]  /*1900*/  @!P1 BRA `(.L_x_27) ;  /* 0x000000a000509947 */ /* 0x002fea0003800000 */
.L_x_26:
[----:B------:R-:W-:Y:S01]  /*1910*/  ULEA UR4, UR8, UR41, 0x9 ;  /* 0x0000002908047291 */ /* 0x000fe2000f8e483f */
[----:B------:R-:W-:Y:S01]  /*1920*/  WARPGROUP.ARRIVE ;  /* 0x00000000000079c5 */ /* 0x000fe20000000000 */
[----:B------:R-:W-:Y:S01]  /*1930*/  ULEA UR6, UR8, UR9, 0xa ;  /* 0x0000000908067291 */ /* 0x000fe2000f8e503f */
[----:B------:R-:W-:Y:S01]  /*1940*/  UMOV UR5, 0x80000020 ;  /* 0x8000002000057882 */ /* 0x000fe20000000000 */
[----:B------:R-:W-:-:S07]  /*1950*/  UMOV UR7, 0x80000020 ;  /* 0x8000002000077882 */ /* 0x000fce0000000000 */
[----:B------:R-:W-:Y:S01]  /*1960*/  HGMMA.64x256x16.F32 R24, gdesc[UR4], R24, gsb0 ;  /* 0x03e00000041879f0 */ /* 0x000fe20008000818 */
        /* <DEDUP_REMOVED lines=10> */
[----:B------:R-:W-:Y:S01]  /*1a10*/  BPT.TRAP 0x1 ;  /* 0x000000040000795c */ /* 0x000fe20000300000 */
.L_x_28:
[----:B------:R-:W-:-:S13]  /*1a20*/  ISETP.NE.AND P1, PT, R22, RZ, PT ;  /* 0x000000ff1600720c */ /* 0x000fda0003f25270 */
[----:B01----:R-:W-:-:S04]  /*1a30*/  @P1 IMAD R4, R3, 0x8, R6 ;  /* 0x0000000803041824 */ /* 0x003fc800078e0206 */
[----:B------:R-:W-:-:S05]  /*1a40*/  @P1 VIADD R5, R4, 0x48 ;  /* 0x0000004804051836 */ /* 0x000fca0000000000 */
[----:B------:R-:W-:-:S04]  /*1a50*/  @P1 PRMT R5, R152, 0x654, R5 ;  /* 0x0000065498051816 */ /* 0x000fc80000000005 */
[----:B------:R0:W-:Y:S01]  /*1a60*/  @P1 SYNCS.ARRIVE.TRANS64.RED.A1T0 RZ, [R5+URZ], RZ ;  /* 0x000000ff05ff19a7 */ /* 0x0001e2000810043f */
[----:B------:R-:W-:-:S13]  /*1a70*/  ISETP.GT.U32.AND P1, PT, R19, 0x1, PT ;  /* 0x000000011300780c */ /* 0x000fda0003f24070 */
[----:B0-----:R-:W-:Y:S05]  /*1a80*/  @P1 BRA `(.L_x_29) ;  /* 0x0000000000041947 */ /* 0x001fea0003800000 */
[----:B------:R-:W-:Y:S01]  /*1a90*/  BPT.TRAP 0x1 ;  /* 0x000000040000795c */ /* 0x000fe20000300000 */
.L_x_29:
[----:B------:R-:W-:Y:S01]  /*1aa0*/  UIADD3 UR8, UR8, 0x1, URZ ;  /* 0x0000000108087890 */ /* 0x000fe2000fffe03f */
[C---:B------:R-:W-:Y:S01]  /*1ab0*/  ISETP.GT.AND P2, PT, R0.reuse, 0x1, PT ;  /* 0x000000010000780c */ /* 0x040fe20003f44270 */
[----:B------:R-:W-:Y:S02]  /*1ac0*/  VIADD R3, R3, 0x1 ;  /* 0x0000000103037836 */ /* 0x000fe40000000000 */
[----:B------:R-:W-:Y:S01]  /*1ad0*/  UISETP.NE.AND UP0, UPT, UR8, 0x9, UPT ;  /* 0x000000090800788c */ /* 0x000fe2000bf05270 */
[----:B------:R-:W-:Y:S02]  /*1ae0*/  VIADD R0, R0, 0xffffffff ;  /* 0xffffffff00007836 */ /* 0x000fe40000000000 */
[C---:B------:R-:W-:Y:S01]  /*1af0*/  ISETP.NE.AND P1, PT, R3.reuse, 0x9, PT ;  /* 0x000000090300780c */ /* 0x040fe20003f25270 */
[----:B------:R-:W-:Y:S02]  /*1b00*/  USEL UR4, URZ, 0x1, UP0 ;  /* 0x000000013f047887 */ /* 0x000fe40008000000 */
[----:B------:R-:W-:Y:S01]  /*1b10*/  USEL UR8, UR8, URZ, UP0 ;  /* 0x0000003f08087287 */ /* 0x000fe20008000000 */
[----:B------:R-:W-:-:S03]  /*1b20*/  SEL R3, R3, RZ, P1 ;  /* 0x000000ff03037207 */ /* 0x000fc60000800000 */
[----:B------:R-:W-:Y:S01]  /*1b30*/  LOP3.LUT R7, R7, UR4, RZ, 0x3c, !PT ;  /* 0x0000000407077c12 */ /* 0x000fe2000f8e3cff */
[----:B------:R-:W-:Y:S07]  /*1b40*/  @P2 BRA `(.L_x_30) ;  /* 0xfffffffc00342947 */ /* 0x000fee000383ffff */
.L_x_23:
[----:B------:R-:W2:Y:S02]  /*1b50*/  LDC R0, c[0x0][0x28c] ;  /* 0x0000a300ff007b82 */ /* 0x000ea40000000800 */
[----:B--2---:R-:W-:-:S13]  /*1b60*/  ISETP.GE.AND P1, PT, R0, 0x1, PT ;  /* 0x000000010000780c */ /* 0x004fda0003f26270 */
[----:B------:R-:W-:Y:S05]  /*1b70*/  @!P1 BRA `(.L_x_31) ;  /* 0x0000000000509947 */ /* 0x000fea0003800000 */
[----:B------:R-:W-:Y:S05]  /*1b80*/  @!P0 BRA `(.L_x_32) ;  /* 0x0000000000048947 */ /* 0x000fea0003800000 */
[----:B------:R-:W-:Y:S01]  /*1b90*/  BPT.TRAP 0x1 ;  /* 0x000000040000795c */ /* 0x000fe20000300000 */
.L_x_32:
[----:B------:R-:W-:Y:S01]  /*1ba0*/  ISETP.NE.AND P0, PT, R22, RZ, PT ;  /* 0x000000ff1600720c */ /* 0x000fe20003f05270 */
[----:B------:R-:W-:Y:S01]  /*1bb0*/  BSSY B0, `(.L_x_33) ;  /* 0x000000e000007945 */ /* 0x000fe20003800000 */
[----:B------:R-:W-:-:S11]  /*1bc0*/  ISETP.GT.U32.AND P1, PT, R19, 0x1, PT ;  /* 0x000000011300780c */ /* 0x000fd60003f24070 */
[----:B------:R-:W-:Y:S05]  /*1bd0*/  @!P0 BRA `(.L_x_34) ;  /* 0x00000000002c8947 */ /* 0x000fea0003800000 */
[----:B------:R-:W-:-:S04]  /*1be0*/  UISETP.LT.AND UP0, UPT, UR40, 0x1, UPT ;  /* 0x000000012800788c */ /* 0x000fc8000bf01270 */
[----:B------:R-:W-:-:S04]  /*1bf0*/  USEL UR6, UR40, 0x1, UP0 ;  /* 0x0000000128067887 */ /* 0x000fc80008000000 */
[----:B------:R-:W-:-:S04]  /*1c00*/  UIADD3 UR6, UR39, UR40, -UR6 ;  /* 0x0000002827067290 */ /* 0x000fc8000fffe806 */
[----:B------:R-:W-:-:S04]  /*1c10*/  UIMAD.WIDE.U32 UR4, UR6, 0x38e38e39, URZ ;  /* 0x38e38e39060478a5 */ /* 0x000fc8000f8e003f */
[----:B------:R-:W-:-:S04]  /*1c20*/  USHF.R.U32.HI UR4, URZ, 0x1, UR5 ;  /* 0x000000013f047899 */ /* 0x000fc80008011605 */
[----:B------:R-:W-:-:S06]  /*1c30*/  UIMAD UR6, UR4, -0x9, UR6 ;  /* 0xfffffff7040678a4 */ /* 0x000fcc000f8e0206 */
[----:B------:R-:W-:-:S04]  /*1c40*/  IMAD.U32 R3, RZ, RZ, UR6 ;  /* 0x00000006ff037e24 */ /* 0x000fc8000f8e00ff */
[----:B------:R-:W-:-:S04]  /*1c50*/  IMAD R0, R3, 0x8, R6 ;  /* 0x0000000803007824 */ /* 0x000fc800078e0206 */
[----:B------:R-:W-:-:S05]  /*1c60*/  VIADD R3, R0, 0x48 ;  /* 0x0000004800037836 */ /* 0x000fca0000000000 */
[----:B------:R-:W-:-:S04]  /*1c70*/  PRMT R3, R152, 0x654, R3 ;  /* 0x0000065498037816 */ /* 0x000fc80000000003 */
[----:B------:R2:W-:Y:S03]  /*1c80*/  SYNCS.ARRIVE.TRANS64.RED.A1T0 RZ, [R3+URZ], RZ ;  /* 0x000000ff03ff79a7 */ /* 0x0005e6000810043f */
.L_x_34:
[----:B------:R-:W-:Y:S05]  /*1c90*/  BSYNC B0 ;  /* 0x0000000000007941 */ /* 0x000fea0003800000 */
.L_x_33:
[----:B------:R-:W-:Y:S05]  /*1ca0*/  @P1 BRA `(.L_x_31) ;  /* 0x0000000000041947 */ /* 0x000fea0003800000 */
[----:B------:R-:W-:Y:S01]  /*1cb0*/  BPT.TRAP 0x1 ;  /* 0x000000040000795c */ /* 0x000fe20000300000 */
.L_x_31:
[----:B------:R-:W3:Y:S01]  /*1cc0*/  LDC R6, c[0x0][0x288] ;  /* 0x0000a200ff067b82 */ /* 0x000ee20000000800 */
[--C-:B------:R-:W-:Y:S01]  /*1cd0*/  SHF.R.U32.HI R0, RZ, 0x2, R18.reuse ;  /* 0x00000002ff007819 */ /* 0x100fe20000011612 */
[----:B------:R-:W-:Y:S01]  /*1ce0*/  UIADD3 UR39, UR40, UR39, URZ ;  /* 0x0000002728277290 */ /* 0x000fe2000fffe03f */
[----:B01----:R-:W-:Y:S01]  /*1cf0*/  SHF.R.U32.HI R5, RZ, 0x7, R18 ;  /* 0x00000007ff057819 */ /* 0x003fe20000011612 */
[----:B------:R-:W-:Y:S01]  /*1d00*/  ULDC UR7, c[0x0][0x284] ;  /* 0x0000a10000077ab9 */ /* 0x000fe20000000800 */
[----:B------:R-:W-:Y:S01]  /*1d10*/  LOP3.LUT R4, R18, 0x60, RZ, 0xc0, !PT ;  /* 0x0000006012047812 */ /* 0x000fe200078ec0ff */
[----:B------:R-:W-:Y:S01]  /*1d20*/  UISETP.GT.U32.AND UP0, UPT, UR39, 0x8, UPT ;  /* 0x000000082700788c */ /* 0x000fe2000bf04070 */
[----:B--2---:R-:W-:Y:S01]  /*1d30*/  LOP3.LUT R3, R0, 0x7, RZ, 0xc0, !PT ;  /* 0x0000000700037812 */ /* 0x004fe200078ec0ff */
[----:B------:R-:W-:Y:S01]  /*1d40*/  UISETP.GE.U32.AND UP1, UPT, UR40, 0x9, UPT ;  /* 0x000000092800788c */ /* 0x000fe2000bf26070 */
[----:B------:R-:W-:Y:S01]  /*1d50*/  LOP3.LUT R0, R5, 0x1, RZ, 0xc0, !PT ;  /* 0x0000000105007812 */ /* 0x000fe200078ec0ff */
[----:B------:R-:W-:Y:S01]  /*1d60*/  UISETP.LT.U32.AND UP0, UPT, UR40, 0x9, UP0 ;  /* 0x000000092800788c */ /* 0x000fe20008701070 */
[----:B------:R-:W-:Y:S01]  /*1d70*/  SHF.R.U32.HI R10, RZ, 0x1, R4 ;  /* 0x00000001ff0a7819 */ /* 0x000fe20000011604 */
[----:B------:R-:W-:Y:S01]  /*1d80*/  IMAD.SHL.U32 R4, R18, 0x2, RZ ;  /* 0x0000000212047824 */ /* 0x000fe200078e00ff */
[----:B------:R-:W-:Y:S01]  /*1d90*/  SHF.R.S32.HI R21, RZ, 0x1f, R23 ;  /* 0x0000001fff157819 */ /* 0x000fe20000011417 */
[----:B------:R-:W-:Y:S01]  /*1da0*/  IMAD.SHL.U32 R8, R0, 0x40, RZ ;  /* 0x0000004000087824 */ /* 0x000fe200078e00ff */
[--C-:B------:R-:W-:Y:S01]  /*1db0*/  IADD3 R5, RZ, -R10, -R3.reuse ;  /* 0x8000000aff057210 */ /* 0x100fe20007ffe803 */
[----:B------:R-:W-:Y:S01]  /*1dc0*/  ULDC.64 UR8, c[0x0][0x5d0] ;  /* 0x0001740000087ab9 */ /* 0x000fe20000000a00 */
[----:B------:R-:W-:Y:S01]  /*1dd0*/  LOP3.LUT R4, R4, 0x6, RZ, 0xc0, !PT ;  /* 0x0000000604047812 */ /* 0x000fe200078ec0ff */
[----:B------:R-:W-:Y:S01]  /*1de0*/  UIMAD.WIDE.U32 UR4, UR39, 0x38e38e39, URZ ;  /* 0x38e38e39270478a5 */ /* 0x000fe2000f8e003f */
[----:B------:R-:W-:Y:S01]  /*1df0*/  LOP3.LUT R3, R8, 0x40, R3, 0xe2, !PT ;  /* 0x0000004008037812 */ /* 0x000fe200078ee203 */
[----:B------:R-:W-:Y:S01]  /*1e00*/  IMAD R11, R0, -0x40, R5 ;  /* 0xffffffc0000b7824 */ /* 0x000fe200078e0205 */
[----:B------:R-:W-:Y:S01]  /*1e10*/  LOP3.LUT R0, R18, 0x3, RZ, 0xc0, !PT ;  /* 0x0000000312007812 */ /* 0x000fe200078ec0ff */
[----:B------:R-:W-:Y:S01]  /*1e20*/  USEL UR6, URZ, 0x1, !UP0 ;  /* 0x000000013f067887 */ /* 0x000fe2000c000000 */
[----:B------:R-:W-:Y:S01]  /*1e30*/  PRMT R8, R4, 0x6540, R153 ;  /* 0x0000654004087816 */ /* 0x000fe20000000099 */
[----:B------:R-:W-:Y:S01]  /*1e40*/  IMAD.SHL.U32 R153, R153, 0x100, RZ ;  /* 0x0000010099997824 */ /* 0x000fe200078e00ff */
[----:B------:R-:W-:Y:S01]  /*1e50*/  USHF.R.U32.HI UR4, URZ, 0x1, UR5 ;  /* 0x000000013f047899 */ /* 0x000fe20008011605 */
[----:B---3--:R-:W-:Y:S01]  /*1e60*/  IMAD R12, R0, -0x2, R6 ;  /* 0xfffffffe000c7824 */ /* 0x008fe200078e0206 */
[----:B------:R-:W-:Y:S01]  /*1e70*/  SHF.R.S32.HI R9, RZ, 0x1f, R8 ;  /* 0x0000001fff097819 */ /* 0x000fe20000011408 */
[C---:B------:R-:W-:Y:S01]  /*1e80*/  IMAD.SHL.U32 R0, R154.reuse, 0x80, RZ ;  /* 0x000000809a007824 */ /* 0x040fe200078e00ff */
[----:B------:R-:W-:Y:S01]  /*1e90*/  ISETP.GE.AND P0, PT, R153, R6, PT ;  /* 0x000000069900720c */ /* 0x000fe20003f06270 */
[----:B------:R-:W-:Y:S01]  /*1ea0*/  IMAD R4, R21, UR8, RZ ;  /* 0x0000000815047c24 */ /* 0x000fe2000f8e02ff */
[----:B------:R-:W-:Y:S01]  /*1eb0*/  ULOP3.LUT UR38, UR38, UR6, URZ, 0x3c, !UPT ;  /* 0x0000000626267292 */ /* 0x000fe2000f8e3c3f */
[----:B------:R-:W-:Y:S01]  /*1ec0*/  IMAD.WIDE R6, R154, 0x80, RZ ;  /* 0x000000809a067825 */ /* 0x000fe200078e02ff */
[C---:B------:R-:W-:Y:S01]  /*1ed0*/  ISETP.GE.OR P0, PT, R0.reuse, UR7, P0 ;  /* 0x0000000700007c0c */ /* 0x040fe20008706670 */
[----:B------:R-:W-:Y:S01]  /*1ee0*/  UIMAD UR39, UR4, -0x9, UR39 ;  /* 0xfffffff7042778a4 */ /* 0x000fe2000f8e0227 */
[----:B------:R-:W-:Y:S01]  /*1ef0*/  IADD3 R0, -R0, UR7, R11 ;  /* 0x0000000700007c10 */ /* 0x000fe2000fffe10b */
[C---:B------:R-:W-:Y:S01]  /*1f00*/  IMAD R13, R23.reuse, UR9, R4 ;  /* 0x00000009170d7c24 */ /* 0x040fe2000f8e0204 */
[----:B------:R-:W-:Y:S01]  /*1f10*/  @UP1 ULOP3.LUT UR38, UR38, 0x1, UR4, 0x78, !UPT ;  /* 0x0000000126261892 */ /* 0x000fe2000f8e7804 */
[----:B------:R-:W-:Y:S01]  /*1f20*/  IMAD.WIDE.U32 R4, R23, UR8, R8 ;  /* 0x0000000817047c25 */ /* 0x000fe2000f8e0008 */
[----:B------:R-:W-:-:S03]  /*1f30*/  LOP3.LUT R169, R6, R3, R10, 0xfe, !PT ;  /* 0x0000000306a97212 */ /* 0x000fc600078efe0a */
[----:B------:R-:W-:Y:S02]  /*1f40*/  IMAD.IADD R5, R5, 0x1, R13 ;  /* 0x0000000105057824 */ /* 0x000fe400078e020d */
[----:B------:R-:W-:Y:S02]  /*1f50*/  IMAD.IADD R3, R12, 0x1, -R153 ;  /* 0x000000010c037824 */ /* 0x000fe400078e0a99 */
[----:B------:R-:W-:Y:S01]  /*1f60*/  IMAD.MOV.U32 R154, RZ, RZ, -0x1 ;  /* 0xffffffffff9a7424 */ /* 0x000fe200078e00ff */
[----:B------:R-:W-:Y:S06]  /*1f70*/  @P0 BRA `(.L_x_35) ;  /* 0x0000007800dc0947 */ /* 0x000fec0003800000 */
[----:B------:R-:W0:Y:S01]  /*1f80*/  LDC.64 R10, c[0x0][0x5c8] ;  /* 0x00017200ff0a7b82 */ /* 0x000e220000000a00 */
[----:B-----5:R-:W-:Y:S01]  /*1f90*/  FSETP.NEU.AND P0, PT, R156, RZ, PT ;  /* 0x000000ff9c00720b */ /* 0x020fe20003f0d000 */
[----:B------:R-:W-:Y:S01]  /*1fa0*/  BSSY B0, `(.L_x_35) ;  /* 0x00007b4000007945 */ /* 0x000fe20003800000 */
[----:B------:R-:W-:-:S04]  /*1fb0*/  ISETP.GT.AND P2, PT, R3, RZ, PT ;  /* 0x000000ff0300720c */ /* 0x000fc80003f44270 */
[----:B------:R-:W-:Y:S01]  /*1fc0*/  ISETP.GT.AND P1, PT, R0, RZ, P2 ;  /* 0x000000ff0000720c */ /* 0x000fe20001724270 */
[-C--:B0-----:R-:W-:Y:S02]  /*1fd0*/  IMAD R12, R7, R10.reuse, RZ ;  /* 0x0000000a070c7224 */ /* 0x081fe400078e02ff */
[----:B------:R-:W-:-:S04]  /*1fe0*/  IMAD.WIDE.U32 R160, R169, R10, R4 ;  /* 0x0000000aa9a07225 */ /* 0x000fc800078e0004 */
[----:B------:R-:W-:-:S04]  /*1ff0*/  IMAD R5, R169, R11, R12 ;  /* 0x0000000ba9057224 */ /* 0x000fc800078e020c */
[----:B------:R-:W-:Y:S01]  /*2000*/  IMAD.IADD R153, R161, 0x1, R5 ;  /* 0x00000001a1997824 */ /* 0x000fe200078e0205 */
[----:B------:R-:W-:Y:S06]  /*2010*/  @!P0 BRA `(.L_x_36) ;  /* 0x0000005400988947 */ /* 0x000fec0003800000 */
[----:B------:R-:W0:Y:S01]  /*2020*/  LDC.64 R14, c[0x0][0x5b8] ;  /* 0x00016e00ff0e7b82 */ /* 0x000e220000000a00 */
[----:B------:R-:W-:-:S07]  /*2030*/  ULDC.64 UR4, c[0x0][0x5c0] ;  /* 0x0001700000047ab9 */ /* 0x000fce0000000a00 */
[----:B------:R-:W1:Y:S08]  /*2040*/  LDC.64 R166, c[0x0][0x5b0] ;  /* 0x00016c00ffa67b82 */ /* 0x000e700000000a00 */
[----:B------:R-:W2:Y:S01]  /*2050*/  LDC.64 R12, c[0x0][0x5a8] ;  /* 0x00016a00ff0c7b82 */ /* 0x000ea20000000a00 */
[-C--:B0-----:R-:W-:Y:S02]  /*2060*/  IMAD R4, R21, R14.reuse, RZ ;  /* 0x0000000e15047224 */ /* 0x081fe400078e02ff */
[----:B------:R-:W-:-:S04]  /*2070*/  IMAD.WIDE.U32 R162, R23, R14, R8 ;  /* 0x0000000e17a27225 */ /* 0x000fc800078e0008 */
[----:B------:R-:W-:Y:S02]  /*2080*/  IMAD R161, R23, R15, R4 ;  /* 0x0000000f17a17224 */ /* 0x000fe400078e0204 */
[-C--:B-1----:R-:W-:Y:S02]  /*2090*/  IMAD R6, R7, R166.reuse, RZ ;  /* 0x000000a607067224 */ /* 0x082fe400078e02ff */
[----:B------:R-:W-:Y:S02]  /*20a0*/  IMAD.IADD R21, R163, 0x1, R161 ;  /* 0x00000001a3157824 */ /* 0x000fe400078e02a1 */
[----:B------:R-:W-:Y:S02]  /*20b0*/  IMAD.MOV.U32 R20, RZ, RZ, R162 ;  /* 0x000000ffff147224 */ /* 0x000fe400078e00a2 */
[C---:B------:R-:W-:Y:S02]  /*20c0*/  IMAD R165, R169.reuse, R167, R6 ;  /* 0x000000a7a9a57224 */ /* 0x040fe400078e0206 */
[----:B------:R-:W-:-:S04]  /*20d0*/  IMAD.WIDE.U32 R4, R169, R166, R20 ;  /* 0x000000a6a9047225 */ /* 0x000fc800078e0014 */
[----:B------:R-:W-:Y:S01]  /*20e0*/  IMAD.IADD R5, R5, 0x1, R165 ;  /* 0x0000000105057824 */ /* 0x000fe200078e02a5 */
[----:B--2---:R-:W-:-:S04]  /*20f0*/  LEA R6, P0, R4, R12, 0x1 ;  /* 0x0000000c04067211 */ /* 0x004fc800078008ff */
[----:B------:R-:W-:-:S05]  /*2100*/  LEA.HI.X R7, R4, R13, R5, 0x1, P0 ;  /* 0x0000000d04077211 */ /* 0x000fca00000f0c05 */
[----:B------:R0:W2:Y:S01]  /*2110*/  @P1 LDG.E.LTC128B.U16 R15, desc[UR36][R6.64] ;  /* 0x00000024060f1981 */ /* 0x0000a2000c1e1520 */
[----:B------:R-:W-:Y:S01]  /*2120*/  LEA R4, P0, R160, UR4, 0x1 ;  /* 0x00000004a0047c11 */ /* 0x000fe2000f8008ff */
[----:B------:R-:W-:Y:S01]  /*2130*/  IMAD.WIDE.U32 R158, R169, R166, R8 ;  /* 0x000000a6a99e7225 */ /* 0x000fe200078e0008 */
[----:B------:R-:W-:Y:S03]  /*2140*/  BSSY B1, `(.L_x_37) ;  /* 0x0000012000017945 */ /* 0x000fe60003800000 */
[----:B------:R-:W-:Y:S02]  /*2150*/  IMAD.IADD R159, R165, 0x1, R159 ;  /* 0x00000001a59f7824 */ /* 0x000fe400078e029f */
[----:B------:R-:W-:-:S04]  /*2160*/  IMAD.WIDE.U32 R158, R23, R14, R158 ;  /* 0x0000000e179e7225 */ /* 0x000fc800078e009e */
[----:B0-----:R-:W-:Y:S01]  /*2170*/  IMAD.IADD R7, R161, 0x1, R159 ;  /* 0x00000001a1077824 */ /* 0x001fe200078e029f */
[----:B------:R-:W-:Y:S02]  /*2180*/  LEA R6, P4, R158, R12, 0x1 ;  /* 0x0000000c9e067211 */ /* 0x000fe400078808ff */
[----:B------:R-:W-:Y:S02]  /*2190*/  SHF.L.U64.HI R159, R166, 0x3, R167 ;  /* 0x00000003a69f7819 */ /* 0x000fe400000102a7 */
[----:B------:R-:W-:Y:S01]  /*21a0*/  LEA.HI.X R7, R158, R13, R7, 0x1, P4 ;  /* 0x0000000d9e077211 */ /* 0x000fe200020f0c07 */
[----:B------:R-:W-:Y:S02]  /*21b0*/  IMAD.SHL.U32 R158, R166, 0x8, RZ ;  /* 0x00000008a69e7824 */ /* 0x000fe400078e00ff */
[----:B--2---:R-:W-:-:S05]  /*21c0*/  HADD2.F32 R5, -RZ, R15.H0_H0 ;  /* 0x2000000fff057230 */ /* 0x004fca0000004100 */
[----:B------:R-:W-:-:S04]  /*21d0*/  FMUL R5, R5, R156 ;  /* 0x0000009c05057220 */ /* 0x000fc80000400000 */
[----:B------:R-:W-:Y:S01]  /*21e0*/  FFMA R24, R24, R155, R5 ;  /* 0x0000009b18187223 */ /* 0x000fe20000000005 */
[----:B------:R-:W-:Y:S02]  /*21f0*/  LEA.HI.X R5, R160, UR5, R153, 0x1, P0 ;  /* 0x00000005a0057c11 */ /* 0x000fe400080f0c99 */
[----:B------:R-:W-:Y:S02]  /*2200*/  ISETP.GT.AND P0, PT, R3, 0x1, PT ;  /* 0x000000010300780c */ /* 0x000fe40003f04270 */
[----:B------:R-:W-:Y:S02]  /*2210*/  F2FP.F16.F32.PACK_AB R24, RZ, R24 ;  /* 0x00000018ff18723e */ /* 0x000fe400000000ff */
[----:B------:R-:W-:-:S03]  /*2220*/  ISETP.GT.AND P3, PT, R0, RZ, P0 ;  /* 0x000000ff0000720c */ /* 0x000fc60000764270 */
[----:B------:R0:W-:Y:S10]  /*2230*/  @P1 STG.E.U16 desc[UR36][R4.64], R24 ;  /* 0x0000001804001986 */ /* 0x0001f4000c101524 */
[----:B------:R-:W-:Y:S05]  /*2240*/  @!P3 BRA `(.L_x_38) ;  /* 0x000000000004b947 */ /* 0x000fea0003800000 */
[----:B------:R1:W5:Y:S02]  /*2250*/  LDG.E.LTC128B.U16 R15, desc[UR36][R6.64+0x2] ;  /* 0x00000224060f7981 */ /* 0x000364000c1e1520 */
.L_x_38:
[----:B------:R-:W-:Y:S05]  /*2260*/  BSYNC B1 ;  /* 0x0000000000017941 */ /* 0x000fea0003800000 */
.L_x_37:
[----:B-----5:R-:W-:Y:S01]  /*2270*/  HADD2.F32 R153, -RZ, R15.H0_H0 ;  /* 0x2000000fff997230 */ /* 0x020fe20000004100 */
[----:B------:R-:W-:Y:S01]  /*2280*/  ISETP.GT.AND P2, PT, R0, 0x8, P2 ;  /* 0x000000080000780c */ /* 0x000fe20001744270 */
[----:B------:R-:W-:Y:S01]  /*2290*/  IMAD.WIDE.U32 R158, R169, R166, R158 ;  /* 0x000000a6a99e7225 */ /* 0x000fe200078e009e */
[----:B0-----:R-:W-:-:S03]  /*22a0*/  PRMT R24, R15, 0x7610, R24 ;  /* 0x000076100f187816 */ /* 0x001fc60000000018 */
[----:B------:R-:W-:Y:S01]  /*22b0*/  FMUL R20, R153, R156 ;  /* 0x0000009c99147220 */ /* 0x000fe20000400000 */
[----:B------:R-:W-:Y:S01]  /*22c0*/  IMAD.IADD R165, R165, 0x1, R159 ;  /* 0x00000001a5a57824 */ /* 0x000fe200078e029f */
[----:B------:R-:W-:Y:S02]  /*22d0*/  IADD3 R162, P1, R162, R158, RZ ;  /* 0x0000009ea2a27210 */ /* 0x000fe40007f3e0ff */
[----:B------:R-:W-:-:S03]  /*22e0*/  FFMA R25, R25, R155, R20 ;  /* 0x0000009b19197223 */ /* 0x000fc60000000014 */
[----:B------:R-:W-:Y:S01]  /*22f0*/  IMAD.X R21, R165, 0x1, R21, P1 ;  /* 0x00000001a5157824 */ /* 0x000fe200008e0615 */
[C---:B------:R-:W-:Y:S02]  /*2300*/  LEA R20, P1, R162.reuse, R12, 0x1 ;  /* 0x0000000ca2147211 */ /* 0x040fe400078208ff */
[----:B------:R-:W-:Y:S02]  /*2310*/  F2FP.F16.F32.PACK_AB R25, RZ, R25 ;  /* 0x00000019ff19723e */ /* 0x000fe400000000ff */
[----:B------:R-:W-:Y:S02]  /*2320*/  LEA.HI.X R21, R162, R13, R21, 0x1, P1 ;  /* 0x0000000da2157211 */ /* 0x000fe400008f0c15 */
[----:B------:R-:W-:-:S05]  /*2330*/  PRMT R153, R25, 0x7610, R153 ;  /* 0x0000761019997816 */ /* 0x000fca0000000099 */
[----:B------:R0:W-:Y:S04]  /*2340*/  @P3 STG.E.U16 desc[UR36][R4.64+0x2], R153 ;  /* 0x0000029904003986 */ /* 0x0001e8000c101524 */
[----:B------:R-:W2:Y:S01]  /*2350*/  @P2 LDG.E.LTC128B.U16 R24, desc[UR36][R20.64] ;  /* 0x0000002414182981 */ /* 0x000ea2000c1e1520 */
[----:B------:R-:W-:Y:S01]  /*2360*/  IADD3 R8, P1, R8, R158, RZ ;  /* 0x0000009e08087210 */ /* 0x000fe20007f3e0ff */
[----:B------:R-:W-:Y:S01]  /*2370*/  BSSY B1, `(.L_x_39) ;  /* 0x0000011000017945 */ /* 0x000fe20003800000 */
[----:B------:R-:W-:Y:S02]  /*2380*/  SHF.L.U64.HI R11, R10, 0x4, R11 ;  /* 0x000000040a0b7819 */ /* 0x000fe4000001020b */
[----:B------:R-:W-:Y:S01]  /*2390*/  ISETP.GT.AND P0, PT, R0, 0x8, P0 ;  /* 0x000000080000780c */ /* 0x000fe20000704270 */
[----:B------:R-:W-:Y:S01]  /*23a0*/  IMAD.X R9, R9, 0x1, R165, P1 ;  /* 0x0000000109097824 */ /* 0x000fe200008e06a5 */
[----:B------:R-:W-:-:S05]  /*23b0*/  LEA R10, P1, R10, R4, 0x4 ;  /* 0x000000040a0a7211 */ /* 0x000fca00078220ff */
[----:B------:R-:W-:Y:S02]  /*23c0*/  IMAD.X R11, R11, 0x1, R5, P1 ;  /* 0x000000010b0b7824 */ /* 0x000fe400008e0605 */
[----:B--2---:R-:W-:-:S05]  /*23d0*/  HADD2.F32 R15, -RZ, R24.H0_H0 ;  /* 0x20000018ff0f7230 */ /* 0x004fca0000004100 */
[----:B------:R-:W-:Y:S01]  /*23e0*/  FMUL R25, R15, R156 ;  /* 0x0000009c0f197220 */ /* 0x000fe20000400000 */
[----:B------:R-:W-:-:S04]  /*23f0*/  IMAD.WIDE.U32 R14, R23, R14, R8 ;  /* 0x0000000e170e7225 */ /* 0x000fc800078e0008 */
[----:B------:R-:W-:Y:S01]  /*2400*/  FFMA R25, R26, R155, R25 ;  /* 0x0000009b1a197223 */ /* 0x000fe20000000019 */
[----:B------:R-:W-:Y:S01]  /*2410*/  IMAD.IADD R9, R161, 0x1, R15 ;  /* 0x00000001a1097824 */ /* 0x000fe200078e020f */
[----:B------:R-:W-:-:S03]  /*2420*/  LEA R8, P3, R14, R12, 0x1 ;  /* 0x0000000c0e087211 */ /* 0x000fc600078608ff */
[----:B------:R-:W-:Y:S02]  /*2430*/  F2FP.F16.F32.PACK_AB R25, RZ, R25 ;  /* 0x00000019ff19723e */ /* 0x000fe400000000ff */
[----:B------:R-:W-:-:S03]  /*2440*/  LEA.HI.X R9, R14, R13, R9, 0x1, P3 ;  /* 0x0000000d0e097211 */ /* 0x000fc600018f0c09 */
[----:B------:R0:W-:Y:S01]  /*2450*/  @P2 STG.E.U16 desc[UR36][R10.64], R25 ;  /* 0x000000190a002986 */ /* 0x0001e2000c101524 */
[----:B------:R-:W-:Y:S05]  /*2460*/  @!P0 BRA `(.L_x_40) ;  /* 0x0000000000048947 */ /* 0x000fea0003800000 */
[----:B------:R2:W5:Y:S02]  /*2470*/  LDG.E.LTC128B.U16 R24, desc[UR36][R8.64+0x2] ;  /* 0x0000022408187981 */ /* 0x000564000c1e1520 */
.L_x_40:
[----:B------:R-:W-:Y:S05]  /*2480*/  BSYNC B1 ;  /* 0x0000000000017941 */ /* 0x000fea0003800000 */
.L_x_39:
[----:B-----5:R-:W-:Y:S01]  /*2490*/  HADD2.F32 R13, -RZ, R24.H0_H0 ;  /* 0x20000018ff0d7230 */ /* 0x020fe20000004100 */
[----:B------:R-:W-:Y:S01]  /*24a0*/  ISETP.GT.AND P1, PT, R3, 0x8, PT ;  /* 0x000000080300780c */ /* 0x000fe20003f24270 */
[----:B------:R-:W-:Y:S03]  /*24b0*/  BSSY B1, `(.L_x_41) ;  /* 0x0000008000017945 */ /* 0x000fe60003800000 */
[----:B------:R-:W-:Y:S01]  /*24c0*/  FMUL R12, R13, R156 ;  /* 0x0000009c0d0c7220 */ /* 0x000fe20000400000 */
[----:B------:R-:W-:-:S03]  /*24d0*/  ISETP.GT.AND P2, PT, R0, RZ, P1 ;  /* 0x000000ff0000720c */ /* 0x000fc60000f44270 */
[----:B------:R-:W-:-:S05]  /*24e0*/  FFMA R12, R27, R155, R12 ;  /* 0x0000009b1b0c7223 */ /* 0x000fca000000000c */
[----:B------:R-:W-:-:S05]  /*24f0*/  F2FP.F16.F32.PACK_AB R12, RZ, R12 ;  /* 0x0000000cff0c723e */ /* 0x000fca00000000ff */
[----:B------:R3:W-:Y:S01]  /*2500*/  @P0 STG.E.U16 desc[UR36][R10.64+0x2], R12 ;  /* 0x0000020c0a000986 */ /* 0x0007e2000c101524 */
[----:B------:R-:W-:Y:S05]  /*2510*/  @!P2 BRA `(.L_x_42) ;  /* 0x000000000004a947 */ /* 0x000fea0003800000 */
[----:B------:R4:W5:Y:S02]  /*2520*/  LDG.E.LTC128B.U16 R24, desc[UR36][R6.64+0x10] ;  /* 0x0000102406187981 */ /* 0x000964000c1e1520 */
.L_x_42:
[----:B------:R-:W-:Y:S05]  /*2530*/  BSYNC B1 ;  /* 0x0000000000017941 */ /* 0x000fea0003800000 */
.L_x_41:
        /* <DEDUP_REMOVED lines=10> */
.L_x_44:
[----:B------:R-:W-:Y:S05]  /*25e0*/  BSYNC B1 ;  /* 0x0000000000017941 */ /* 0x000fea0003800000 */
.L_x_43:
[----:B0----5:R-:W-:Y:S01]  /*25f0*/  HADD2.F32 R13, -RZ, R24.H0_H0 ;  /* 0x20000018ff0d7230 */ /* 0x021fe20000004100 */
[----:B------:R-:W-:Y:S01]  /*2600*/  ISETP.GT.AND P1, PT, R0, 0x8, P1 ;  /* 0x000000080000780c */ /* 0x000fe20000f24270 */
[----:B------:R-:W-:Y:S03]  /*2610*/  BSSY B1, `(.L_x_45) ;  /* 0x0000007000017945 */ /* 0x000fe60003800000 */
[----:B---3--:R-:W-:-:S04]  /*2620*/  FMUL R12, R13, R156 ;  /* 0x0000009c0d0c7220 */ /* 0x008fc80000400000 */
[----:B------:R-:W-:-:S05]  /*2630*/  FFMA R12, R29, R155, R12 ;  /* 0x0000009b1d0c7223 */ /* 0x000fca000000000c */
[----:B------:R-:W-:-:S05]  /*2640*/  F2FP.F16.F32.PACK_AB R12, RZ, R12 ;  /* 0x0000000cff0c723e */ /* 0x000fca00000000ff */
[----:B------:R0:W-:Y:S01]  /*2650*/  @P3 STG.E.U16 desc[UR36][R4.64+0x12], R12 ;  /* 0x0000120c04003986 */ /* 0x0001e2000c101524 */
[----:B------:R-:W-:Y:S05]  /*2660*/  @!P1 BRA `(.L_x_46) ;  /* 0x0000000000049947 */ /* 0x000fea0003800000 */
[----:B------:R3:W5:Y:S02]  /*2670*/  LDG.E.LTC128B.U16 R24, desc[UR36][R8.64+0x10] ;  /* 0x0000102408187981 */ /* 0x000764000c1e1520 */
.L_x_46:
[----:B------:R-:W-:Y:S05]  /*2680*/  BSYNC B1 ;  /* 0x0000000000017941 */ /* 0x000fea0003800000 */
.L_x_45:
[----:B-----5:R-:W-:Y:S01]  /*2690*/  HADD2.F32 R13, -RZ, R24.H0_H0 ;  /* 0x20000018ff0d7230 */ /* 0x020fe20000004100 */
[----:B------:R-:W-:Y:S01]  /*26a0*/  ISETP.GT.AND P0, PT, R0, 0x8, P0 ;  /* 0x000000080000780c */ /* 0x000fe20000704270 */
[----:B------:R-:W-:Y:S03]  /*26b0*/  BSSY B1, `(.L_x_47) ;  /* 0x0000007000017945 */ /* 0x000fe60003800000 */
[----:B------:R-:W-:-:S04]  /*26c0*/  FMUL R13, R13, R156 ;  /* 0x0000009c0d0d7220 */ /* 0x000fc80000400000 */
[----:B------:R-:W-:-:S05]  /*26d0*/  FFMA R13, R30, R155, R13 ;  /* 0x0000009b1e0d7223 */ /* 0x000fca000000000d */
[----:B------:R-:W-:-:S05]  /*26e0*/  F2FP.F16.F32.PACK_AB R13, RZ, R13 ;  /* 0x0000000dff0d723e */ /* 0x000fca00000000ff */
[----:B------:R0:W-:Y:S01]  /*26f0*/  @P1 STG.E.U16 desc[UR36][R10.64+0x10], R13 ;  /* 0x0000100d0a001986 */ /* 0x0001e2000c101524 */
[----:B------:R-:W-:Y:S05]  /*2700*/  @!P0 BRA `(.L_x_48) ;  /* 0x0000000000048947 */ /* 0x000fea0003800000 */
[----:B------:R0:W5:Y:S02]  /*2710*/  LDG.E.LTC128B.U16 R24, desc[UR36][R8.64+0x12] ;  /* 0x0000122408187981 */ /* 0x000164000c1e1520 */
.L_x_48:
[----:B------:R-:W-:Y:S05]  /*2720*/  BSYNC B1 ;  /* 0x0000000000017941 */ /* 0x000fea0003800000 */
.L_x_47:
[----:B0----5:R-:W-:Y:S01]  /*2730*/  HADD2.F32 R13, -RZ, R24.H0_H0 ;  /* 0x20000018ff0d7230 */ /* 0x021fe20000004100 */
        /* <DEDUP_REMOVED lines=9> */
.L_x_50:
[----:B------:R-:W-:Y:S05]  /*27d0*/  BSYNC B1 ;  /* 0x0000000000017941 */ /* 0x000fea0003800000 */
.L_x_49:
        /* <DEDUP_REMOVED lines=10> */
.L_x_52:
[----:B------:R-:W-:Y:S05]  /*2880*/  BSYNC B1 ;  /* 0x0000000000017941 */ /* 0x000fea0003800000 */
.L_x_51:
[----:B0----5:R-:W-:Y:S01]  /*2890*/  HADD2.F32 R13, -RZ, R24.H0_H0 ;  /* 0x20000018ff0d7230 */ /* 0x021fe20000004100 */
        /* <DEDUP_REMOVED lines=8> */
.L_x_54:
[----:B------:R-:W-:Y:S05]  /*2920*/  BSYNC B1 ;  /* 0x0000000000017941 */ /* 0x000fea0003800000 */
.L_x_53:
        /* <DEDUP_REMOVED lines=9> */
.L_x_56:
[----:B------:R-:W-:Y:S05]  /*29c0*/  BSYNC B1 ;  /* 0x0000000000017941 */ /* 0x000fea0003800000 */
.L_x_55:
        /* <DEDUP_REMOVED lines=10> */
.L_x_58:
[----:B------:R-:W-:Y:S05]  /*2a70*/  BSYNC B1 ;  /* 0x0000000000017941 */ /* 0x000fea0003800000 */
.L_x_57:
        /* <DEDUP_REMOVED lines=10> */
.L_x_60:
[----:B------:R-:W-:Y:S05]  /*2b20*/  BSYNC B1 ;  /* 0x0000000000017941 */ /* 0x000fea0003800000 */
.L_x_59:
        /* <DEDUP_REMOVED lines=9> */
.L_x_62:
[----:B------:R-:W-:Y:S05]  /*2bc0*/  BSYNC B1 ;  /* 0x0000000000017941 */ /* 0x000fea0003800000 */
.L_x_61:
        /* <DEDUP_REMOVED lines=9> */
.L_x_64:
[----:B------:R-:W-:Y:S05]  /*2c60*/  BSYNC B1 ;  /* 0x0000000000017941 */ /* 0x000fea0003800000 */
.L_x_63:
        /* <DEDUP_REMOVED lines=10> */
.L_x_66:
[----:B------:R-:W-:Y:S05]  /*2d10*/  BSYNC B1 ;  /* 0x0000000000017941 */ /* 0x000fea0003800000 */
.L_x_65:
        /* <DEDUP_REMOVED lines=10> */
.L_x_68:
[----:B------:R-:W-:Y:S05]  /*2dc0*/  BSYNC B1 ;  /* 0x0000000000017941 */ /* 0x000fea0003800000 */
.L_x_67:
        /* <DEDUP_REMOVED lines=9> */
.L_x_70:
[----:B------:R-:W-:Y:S05]  /*2e60*/  BSYNC B1 ;  /* 0x0000000000017941 */ /* 0x000fea0003800000 */
.L_x_69:
        /* <DEDUP_REMOVED lines=9> */
.L_x_72:
[----:B------:R-:W-:Y:S05]  /*2f00*/  BSYNC B1 ;  /* 0x0000000000017941 */ /* 0x000fea0003800000 */
.L_x_71:
        /* <DEDUP_REMOVED lines=10> */
.L_x_74:
[----:B------:R-:W-:Y:S05]  /*2fb0*/  BSYNC B1 ;  /* 0x0000000000017941 */ /* 0x000fea0003800000 */
.L_x_73:
        /* <DEDUP_REMOVED lines=10> */
.L_x_76:
[----:B------:R-:W-:Y:S05]  /*3060*/  BSYNC B1 ;  /* 0x0000000000017941 */ /* 0x000fea0003800000 */
.L_x_75:
        /* <DEDUP_REMOVED lines=9> */
.L_x_78:
[----:B------:R-:W-:Y:S05]  /*3100*/  BSYNC B1 ;  /* 0x0000000000017941 */ /* 0x000fea0003800000 */
.L_x_77:
        /* <DEDUP_REMOVED lines=9> */
.L_x_80:
[----:B------:R-:W-:Y:S05]  /*31a0*/  BSYNC B1 ;  /* 0x0000000000017941 */ /* 0x000fea0003800000 */
.L_x_79:
        /* <DEDUP_REMOVED lines=10> */
.L_x_82:
[----:B------:R-:W-:Y:S05]  /*3250*/  BSYNC B1 ;  /* 0x0000000000017941 */ /* 0x000fea0003800000 */
.L_x_81:
        /* <DEDUP_REMOVED lines=10> */
.L_x_84:
[----:B------:R-:W-:Y:S05]  /*3300*/  BSYNC B1 ;  /* 0x0000000000017941 */ /* 0x000fea0003800000 */
.L_x_83:
        /* <DEDUP_REMOVED lines=9> */
.L_x_86:
[----:B------:R-:W-:Y:S05]  /*33a0*/  BSYNC B1 ;  /* 0x0000000000017941 */ /* 0x000fea0003800000 */
.L_x_85:
        /* <DEDUP_REMOVED lines=9> */
.L_x_88:
[----:B------:R-:W-:Y:S05]  /*3440*/  BSYNC B1 ;  /* 0x0000000000017941 */ /* 0x000fea0003800000 */
.L_x_87:
        /* <DEDUP_REMOVED lines=10> */
.L_x_90:
[----:B------:R-:W-:Y:S05]  /*34f0*/  BSYNC B1 ;  /* 0x0000000000017941 */ /* 0x000fea0003800000 */
.L_x_89:
        /* <DEDUP_REMOVED lines=10> */
.L_x_92:
[----:B------:R-:W-:Y:S05]  /*35a0*/  BSYNC B1 ;  /* 0x0000000000017941 */ /* 0x000fea0003800000 */
.L_x_91:
        /* <DEDUP_REMOVED lines=9> */
.L_x_94:
[----:B------:R-:W-:Y:S05]  /*3640*/  BSYNC B1 ;  /* 0x0000000000017941 */ /* 0x000fea0003800000 */
.L_x_93:
        /* <DEDUP_REMOVED lines=9> */
.L_x_96:
[----:B------:R-:W-:Y:S05]  /*36e0*/  BSYNC B1 ;  /* 0x0000000000017941 */ /* 0x000fea0003800000 */
.L_x_95:
        /* <DEDUP_REMOVED lines=10> */
.L_x_98:
[----:B------:R-:W-:Y:S05]  /*3790*/  BSYNC B1 ;  /* 0x0000000000017941 */ /* 0x000fea0003800000 */
.L_x_97:
        /* <DEDUP_REMOVED lines=10> */
.L_x_100:
[----:B------:R-:W-:Y:S05]  /*3840*/  BSYNC B1 ;  /* 0x0000000000017941 */ /* 0x000fea0003800000 */
.L_x_99:
        /* <DEDUP_REMOVED lines=9> */
.L_x_102:
[----:B------:R-:W-:Y:S05]  /*38e0*/  BSYNC B1 ;  /* 0x0000000000017941 */ /* 0x000fea0003800000 */
.L_x_101:
        /* <DEDUP_REMOVED lines=9> */
.L_x_104:
[----:B------:R-:W-:Y:S05]  /*3980*/  BSYNC B1 ;  /* 0x0000000000017941 */ /* 0x000fea0003800000 */
.L_x_103:
        /* <DEDUP_REMOVED lines=10> */
.L_x_106:
[----:B------:R-:W-:Y:S05]  /*3a30*/  BSYNC B1 ;  /* 0x0000000000017941 */ /* 0x000fea0003800000 */
.L_x_105:
        /* <DEDUP_REMOVED lines=10> */
.L_x_108:
[----:B------:R-:W-:Y:S05]  /*3ae0*/  BSYNC B1 ;  /* 0x0000000000017941 */ /* 0x000fea0003800000 */
.L_x_107:
        /* <DEDUP_REMOVED lines=9> */
.L_x_110:
[----:B------:R-:W-:Y:S05]  /*3b80*/  BSYNC B1 ;  /* 0x0000000000017941 */ /* 0x000fea0003800000 */
.L_x_109:
        /* <DEDUP_REMOVED lines=9> */
.L_x_112:
[----:B------:R-:W-:Y:S05]  /*3c20*/  BSYNC B1 ;  /* 0x0000000000017941 */ /* 0x000fea0003800000 */
.L_x_111:
        /* <DEDUP_REMOVED lines=10> */
.L_x_114:
[----:B------:R-:W-:Y:S05]  /*3cd0*/  BSYNC B1 ;  /* 0x0000000000017941 */ /* 0x000fea0003800000 */
.L_x_113:
        /* <DEDUP_REMOVED lines=10> */
.L_x_116:
[----:B------:R-:W-:Y:S05]  /*3d80*/  BSYNC B1 ;  /* 0x0000000000017941 */ /* 0x000fea0003800000 */
.L_x_115:
        /* <DEDUP_REMOVED lines=9> */
.L_x_118:
[----:B------:R-:W-:Y:S05]  /*3e20*/  BSYNC B1 ;  /* 0x0000000000017941 */ /* 0x000fea0003800000 */
.L_x_117:
        /* <DEDUP_REMOVED lines=9> */
.L_x_120:
[----:B------:R-:W-:Y:S05]  /*3ec0*/  BSYNC B1 ;  /* 0x0000000000017941 */ /* 0x000fea0003800000 */
.L_x_119:
        /* <DEDUP_REMOVED lines=10> */
.L_x_122:
[----:B------:R-:W-:Y:S05]  /*3f70*/  BSYNC B1 ;  /* 0x0000000000017941 */ /* 0x000fea0003800000 */
.L_x_121:
        /* <DEDUP_REMOVED lines=10> */
.L_x_124:
[----:B------:R-:W-:Y:S05]  /*4020*/  BSYNC B1 ;  /* 0x0000000000017941 */ /* 0x000fea0003800000 */
.L_x_123:
        /* <DEDUP_REMOVED lines=9> */
.L_x_126:
[----:B------:R-:W-:Y:S05]  /*40c0*/  BSYNC B1 ;  /* 0x0000000000017941 */ /* 0x000fea0003800000 */
.L_x_125:
        /* <DEDUP_REMOVED lines=9> */
.L_x_128:
[----:B------:R-:W-:Y:S05]  /*4160*/  BSYNC B1 ;  /* 0x0000000000017941 */ /* 0x000fea0003800000 */
.L_x_127:
        /* <DEDUP_REMOVED lines=10> */
.L_x_130:
[----:B------:R-:W-:Y:S05]  /*4210*/  BSYNC B1 ;  /* 0x0000000000017941 */ /* 0x000fea0003800000 */
.L_x_129:
        /* <DEDUP_REMOVED lines=10> */
.L_x_132:
[----:B------:R-:W-:Y:S05]  /*42c0*/  BSYNC B1 ;  /* 0x0000000000017941 */ /* 0x000fea0003800000 */
.L_x_131:
        /* <DEDUP_REMOVED lines=9> */
.L_x_134:
[----:B------:R-:W-:Y:S05]  /*4360*/  BSYNC B1 ;  /* 0x0000000000017941 */ /* 0x000fea0003800000 */
.L_x_133:
        /* <DEDUP_REMOVED lines=9> */
.L_x_136:
[----:B------:R-:W-:Y:S05]  /*4400*/  BSYNC B1 ;  /* 0x0000000000017941 */ /* 0x000fea0003800000 */
.L_x_135:
        /* <DEDUP_REMOVED lines=10> */
.L_x_138:
[----:B------:R-:W-:Y:S05]  /*44b0*/  BSYNC B1 ;  /* 0x0000000000017941 */ /* 0x000fea0003800000 */
.L_x_137:
        /* <DEDUP_REMOVED lines=10> */
.L_x_140:
[----:B------:R-:W-:Y:S05]  /*4560*/  BSYNC B1 ;  /* 0x0000000000017941 */ /* 0x000fea0003800000 */
.L_x_139:
        /* <DEDUP_REMOVED lines=9> */
.L_x_142:
[----:B------:R-:W-:Y:S05]  /*4600*/  BSYNC B1 ;  /* 0x0000000000017941 */ /* 0x000fea0003800000 */
.L_x_141:
        /* <DEDUP_REMOVED lines=9> */
.L_x_144:
[----:B------:R-:W-:Y:S05]  /*46a0*/  BSYNC B1 ;  /* 0x0000000000017941 */ /* 0x000fea0003800000 */
.L_x_143:
        /* <DEDUP_REMOVED lines=10> */
.L_x_146:
[----:B------:R-:W-:Y:S05]  /*4750*/  BSYNC B1 ;  /* 0x0000000000017941 */ /* 0x000fea0003800000 */
.L_x_145:
        /* <DEDUP_REMOVED lines=10> */
.L_x_148:
[----:B------:R-:W-:Y:S05]  /*4800*/  BSYNC B1 ;  /* 0x0000000000017941 */ /* 0x000fea0003800000 */
.L_x_147:
        /* <DEDUP_REMOVED lines=9> */
.L_x_150:
[----:B------:R-:W-:Y:S05]  /*48a0*/  BSYNC B1 ;  /* 0x0000000000017941 */ /* 0x000fea0003800000 */
.L_x_149:
        /* <DEDUP_REMOVED lines=9> */
.L_x_152:
[----:B------:R-:W-:Y:S05]  /*4940*/  BSYNC B1 ;  /* 0x0000000000017941 */ /* 0x000fea0003800000 */
.L_x_151:
        /* <DEDUP_REMOVED lines=10> */
.L_x_154:
[----:B------:R-:W-:Y:S05]  /*49f0*/  BSYNC B1 ;  /* 0x0000000000017941 */ /* 0x000fea0003800000 */
.L_x_153:
        /* <DEDUP_REMOVED lines=10> */
.L_x_156:
[----:B------:R-:W-:Y:S05]  /*4aa0*/  BSYNC B1 ;  /* 0x0000000000017941 */ /* 0x000fea0003800000 */
.L_x_155:
        /* <DEDUP_REMOVED lines=9> */
.L_x_158:
[----:B------:R-:W-:Y:S05]  /*4b40*/  BSYNC B1 ;  /* 0x0000000000017941 */ /* 0x000fea0003800000 */
.L_x_157:
        /* <DEDUP_REMOVED lines=9> */
.L_x_160:
[----:B------:R-:W-:Y:S05]  /*4be0*/  BSYNC B1 ;  /* 0x0000000000017941 */ /* 0x000fea0003800000 */
.L_x_159:
        /* <DEDUP_REMOVED lines=10> */
.L_x_162:
[----:B------:R-:W-:Y:S05]  /*4c90*/  BSYNC B1 ;  /* 0x0000000000017941 */ /* 0x000fea0003800000 */
.L_x_161:
        /* <DEDUP_REMOVED lines=10> */
.L_x_164:
[----:B------:R-:W-:Y:S05]  /*4d40*/  BSYNC B1 ;  /* 0x0000000000017941 */ /* 0x000fea0003800000 */
.L_x_163:
        /* <DEDUP_REMOVED lines=9> */
.L_x_166:
[----:B------:R-:W-:Y:S05]  /*4de0*/  BSYNC B1 ;  /* 0x0000000000017941 */ /* 0x000fea0003800000 */
.L_x_165:
        /* <DEDUP_REMOVED lines=9> */
.L_x_168:
[----:B------:R-:W-:Y:S05]  /*4e80*/  BSYNC B1 ;  /* 0x0000000000017941 */ /* 0x000fea0003800000 */
.L_x_167:
        /* <DEDUP_REMOVED lines=10> */
.L_x_170:
[----:B------:R-:W-:Y:S05]  /*4f30*/  BSYNC B1 ;  /* 0x0000000000017941 */ /* 0x000fea0003800000 */
.L_x_169:
        /* <DEDUP_REMOVED lines=10> */
.L_x_172:
[----:B------:R-:W-:Y:S05]  /*4fe0*/  BSYNC B1 ;  /* 0x0000000000017941 */ /* 0x000fea0003800000 */
.L_x_171:
        /* <DEDUP_REMOVED lines=9> */
.L_x_174:
[----:B------:R-:W-:Y:S05]  /*5080*/  BSYNC B1 ;  /* 0x0000000000017941 */ /* 0x000fea0003800000 */
.L_x_173:
        /* <DEDUP_REMOVED lines=9> */
.L_x_176:
[----:B------:R-:W-:Y:S05]  /*5120*/  BSYNC B1 ;  /* 0x0000000000017941 */ /* 0x000fea0003800000 */
.L_x_175:
        /* <DEDUP_REMOVED lines=10> */
.L_x_178:
[----:B------:R-:W-:Y:S05]  /*51d0*/  BSYNC B1 ;  /* 0x0000000000017941 */ /* 0x000fea0003800000 */
.L_x_177:
        /* <DEDUP_REMOVED lines=10> */
.L_x_180:
[----:B------:R-:W-:Y:S05]  /*5280*/  BSYNC B1 ;  /* 0x0000000000017941 */ /* 0x000fea0003800000 */
.L_x_179:
        /* <DEDUP_REMOVED lines=9> */
.L_x_182:
[----:B------:R-:W-:Y:S05]  /*5320*/  BSYNC B1 ;  /* 0x0000000000017941 */ /* 0x000fea0003800000 */
.L_x_181:
        /* <DEDUP_REMOVED lines=9> */
.L_x_184:
[----:B------:R-:W-:Y:S05]  /*53c0*/  BSYNC B1 ;  /* 0x0000000000017941 */ /* 0x000fea0003800000 */
.L_x_183:
        /* <DEDUP_REMOVED lines=10> */
.L_x_186:
[----:B------:R-:W-:Y:S05]  /*5470*/  BSYNC B1 ;  /* 0x0000000000017941 */ /* 0x000fea0003800000 */
.L_x_185:
        /* <DEDUP_REMOVED lines=10> */
.L_x_188:
[----:B------:R-:W-:Y:S05]  /*5520*/  BSYNC B1 ;  /* 0x0000000000017941 */ /* 0x000fea0003800000 */
.L_x_187:
        /* <DEDUP_REMOVED lines=9> */
.L_x_190:
[----:B------:R-:W-:Y:S05]  /*55c0*/  BSYNC B1 ;  /* 0x0000000000017941 */ /* 0x000fea0003800000 */
.L_x_189:
        /* <DEDUP_REMOVED lines=9> */
.L_x_192:
[----:B------:R-:W-:Y:S05]  /*5660*/  BSYNC B1 ;  /* 0x0000000000017941 */ /* 0x000fea0003800000 */
.L_x_191:
        /* <DEDUP_REMOVED lines=10> */
.L_x_194:
[----:B------:R-:W-:Y:S05]  /*5710*/  BSYNC B1 ;  /* 0x0000000000017941 */ /* 0x000fea0003800000 */
.L_x_193:
        /* <DEDUP_REMOVED lines=10> */
.L_x_196:
[----:B------:R-:W-:Y:S05]  /*57c0*/  BSYNC B1 ;  /* 0x0000000000017941 */ /* 0x000fea0003800000 */
.L_x_195:
        /* <DEDUP_REMOVED lines=9> */
.L_x_198:
[----:B------:R-:W-:Y:S05]  /*5860*/  BSYNC B1 ;  /* 0x0000000000017941 */ /* 0x000fea0003800000 */
.L_x_197:
        /* <DEDUP_REMOVED lines=9> */
.L_x_200:
[----:B------:R-:W-:Y:S05]  /*5900*/  BSYNC B1 ;  /* 0x0000000000017941 */ /* 0x000fea0003800000 */
.L_x_199:
        /* <DEDUP_REMOVED lines=10> */
.L_x_202:
[----:B------:R-:W-:Y:S05]  /*59b0*/  BSYNC B1 ;  /* 0x0000000000017941 */ /* 0x000fea0003800000 */
.L_x_201:
        /* <DEDUP_REMOVED lines=10> */
.L_x_204:
[----:B------:R-:W-:Y:S05]  /*5a60*/  BSYNC B1 ;  /* 0x0000000000017941 */ /* 0x000fea0003800000 */
.L_x_203:
        /* <DEDUP_REMOVED lines=9> */
.L_x_206:
[----:B------:R-:W-:Y:S05]  /*5b00*/  BSYNC B1 ;  /* 0x0000000000017941 */ /* 0x000fea0003800000 */
.L_x_205:
        /* <DEDUP_REMOVED lines=9> */
.L_x_208:
[----:B------:R-:W-:Y:S05]  /*5ba0*/  BSYNC B1 ;  /* 0x0000000000017941 */ /* 0x000fea0003800000 */
.L_x_207:
        /* <DEDUP_REMOVED lines=10> */
.L_x_210:
[----:B------:R-:W-:Y:S05]  /*5c50*/  BSYNC B1 ;  /* 0x0000000000017941 */ /* 0x000fea0003800000 */
.L_x_209:
        /* <DEDUP_REMOVED lines=10> */
.L_x_212:
[----:B------:R-:W-:Y:S05]  /*5d00*/  BSYNC B1 ;  /* 0x0000000000017941 */ /* 0x000fea0003800000 */
.L_x_211:
        /* <DEDUP_REMOVED lines=9> */
.L_x_214:
[----:B------:R-:W-:Y:S05]  /*5da0*/  BSYNC B1 ;  /* 0x0000000000017941 */ /* 0x000fea0003800000 */
.L_x_213:
        /* <DEDUP_REMOVED lines=9> */
.L_x_216:
[----:B------:R-:W-:Y:S05]  /*5e40*/  BSYNC B1 ;  /* 0x0000000000017941 */ /* 0x000fea0003800000 */
.L_x_215:
        /* <DEDUP_REMOVED lines=10> */
.L_x_218:
[----:B------:R-:W-:Y:S05]  /*5ef0*/  BSYNC B1 ;  /* 0x0000000000017941 */ /* 0x000fea0003800000 */
.L_x_217:
        /* <DEDUP_REMOVED lines=10> */
.L_x_220:
[----:B------:R-:W-:Y:S05]  /*5fa0*/  BSYNC B1 ;  /* 0x0000000000017941 */ /* 0x000fea0003800000 */
.L_x_219:
        /* <DEDUP_REMOVED lines=9> */
.L_x_222:
[----:B------:R-:W-:Y:S05]  /*6040*/  BSYNC B1 ;  /* 0x0000000000017941 */ /* 0x000fea0003800000 */
.L_x_221:
        /* <DEDUP_REMOVED lines=9> */
.L_x_224:
[----:B------:R-:W-:Y:S05]  /*60e0*/  BSYNC B1 ;  /* 0x0000000000017941 */ /* 0x000fea0003800000 */
.L_x_223:
        /* <DEDUP_REMOVED lines=10> */
.L_x_226:
[----:B------:R-:W-:Y:S05]  /*6190*/  BSYNC B1 ;  /* 0x0000000000017941 */ /* 0x000fea0003800000 */
.L_x_225:
        /* <DEDUP_REMOVED lines=10> */
.L_x_228:
[----:B------:R-:W-:Y:S05]  /*6240*/  BSYNC B1 ;  /* 0x0000000000017941 */ /* 0x000fea0003800000 */
.L_x_227:
        /* <DEDUP_REMOVED lines=9> */
.L_x_230:
[----:B------:R-:W-:Y:S05]  /*62e0*/  BSYNC B1 ;  /* 0x0000000000017941 */ /* 0x000fea0003800000 */
.L_x_229:
        /* <DEDUP_REMOVED lines=9> */
.L_x_232:
[----:B------:R-:W-:Y:S05]  /*6380*/  BSYNC B1 ;  /* 0x0000000000017941 */ /* 0x000fea0003800000 */
.L_x_231:
        /* <DEDUP_REMOVED lines=10> */
.L_x_234:
[----:B------:R-:W-:Y:S05]  /*6430*/  BSYNC B1 ;  /* 0x0000000000017941 */ /* 0x000fea0003800000 */
.L_x_233:
        /* <DEDUP_REMOVED lines=10> */
.L_x_236:
[----:B------:R-:W-:Y:S05]  /*64e0*/  BSYNC B1 ;  /* 0x0000000000017941 */ /* 0x000fea0003800000 */
.L_x_235:
        /* <DEDUP_REMOVED lines=9> */
.L_x_238:
[----:B------:R-:W-:Y:S05]  /*6580*/  BSYNC B1 ;  /* 0x0000000000017941 */ /* 0x000fea0003800000 */
.L_x_237:
        /* <DEDUP_REMOVED lines=9> */
.L_x_240:
[----:B------:R-:W-:Y:S05]  /*6620*/  BSYNC B1 ;  /* 0x0000000000017941 */ /* 0x000fea0003800000 */
.L_x_239:
        /* <DEDUP_REMOVED lines=10> */
.L_x_242:
[----:B------:R-:W-:Y:S05]  /*66d0*/  BSYNC B1 ;  /* 0x0000000000017941 */ /* 0x000fea0003800000 */
.L_x_241:
        /* <DEDUP_REMOVED lines=10> */
.L_x_244:
[----:B------:R-:W-:Y:S05]  /*6780*/  BSYNC B1 ;  /* 0x0000000000017941 */ /* 0x000fea0003800000 */
.L_x_243:
        /* <DEDUP_REMOVED lines=9> */
.L_x_246:
[----:B------:R-:W-:Y:S05]  /*6820*/  BSYNC B1 ;  /* 0x0000000000017941 */ /* 0x000fea0003800000 */
.L_x_245:
        /* <DEDUP_REMOVED lines=9> */
.L_x_248:
[----:B------:R-:W-:Y:S05]  /*68c0*/  BSYNC B1 ;  /* 0x0000000000017941 */ /* 0x000fea0003800000 */
.L_x_247:
        /* <DEDUP_REMOVED lines=10> */
.L_x_250:
[----:B------:R-:W-:Y:S05]  /*6970*/  BSYNC B1 ;  /* 0x0000000000017941 */ /* 0x000fea0003800000 */
.L_x_249:
        /* <DEDUP_REMOVED lines=10> */
.L_x_252:
[----:B------:R-:W-:Y:S05]  /*6a20*/  BSYNC B1 ;  /* 0x0000000000017941 */ /* 0x000fea0003800000 */
.L_x_251:
        /* <DEDUP_REMOVED lines=9> */
.L_x_254:
[----:B------:R-:W-:Y:S05]  /*6ac0*/  BSYNC B1 ;  /* 0x0000000000017941 */ /* 0x000fea0003800000 */
.L_x_253:
        /* <DEDUP_REMOVED lines=9> */
.L_x_256:
[----:B------:R-:W-:Y:S05]  /*6b60*/  BSYNC B1 ;  /* 0x0000000000017941 */ /* 0x000fea0003800000 */
.L_x_255:
        /* <DEDUP_REMOVED lines=10> */
.L_x_258:
[----:B------:R-:W-:Y:S05]  /*6c10*/  BSYNC B1 ;  /* 0x0000000000017941 */ /* 0x000fea0003800000 */
.L_x_257:
        /* <DEDUP_REMOVED lines=10> */
.L_x_260:
[----:B------:R-:W-:Y:S05]  /*6cc0*/  BSYNC B1 ;  /* 0x0000000000017941 */ /* 0x000fea0003800000 */
.L_x_259:
        /* <DEDUP_REMOVED lines=9> */
.L_x_262:
[----:B------:R-:W-:Y:S05]  /*6d60*/  BSYNC B1 ;  /* 0x0000000000017941 */ /* 0x000fea0003800000 */
.L_x_261:
        /* <DEDUP_REMOVED lines=9> */
.L_x_264:
[----:B------:R-:W-:Y:S05]  /*6e00*/  BSYNC B1 ;  /* 0x0000000000017941 */ /* 0x000fea0003800000 */
.L_x_263:
        /* <DEDUP_REMOVED lines=10> */
.L_x_266:
[----:B------:R-:W-:Y:S05]  /*6eb0*/  BSYNC B1 ;  /* 0x0000000000017941 */ /* 0x000fea0003800000 */
.L_x_265:
        /* <DEDUP_REMOVED lines=10> */
.L_x_268:
[----:B------:R-:W-:Y:S05]  /*6f60*/  BSYNC B1 ;  /* 0x0000000000017941 */ /* 0x000fea0003800000 */
.L_x_267:
        /* <DEDUP_REMOVED lines=9> */
.L_x_270:
[----:B------:R-:W-:Y:S05]  /*7000*/  BSYNC B1 ;  /* 0x0000000000017941 */ /* 0x000fea0003800000 */
.L_x_269:
        /* <DEDUP_REMOVED lines=9> */
.L_x_272:
[----:B------:R-:W-:Y:S05]  /*70a0*/  BSYNC B1 ;  /* 0x0000000000017941 */ /* 0x000fea0003800000 */
.L_x_271:
        /* <DEDUP_REMOVED lines=10> */
.L_x_274:
[----:B------:R-:W-:Y:S05]  /*7150*/  BSYNC B1 ;  /* 0x0000000000017941 */ /* 0x000fea0003800000 */
.L_x_273:
        /* <DEDUP_REMOVED lines=10> */
.L_x_276:
[----:B------:R-:W-:Y:S05]  /*7200*/  BSYNC B1 ;  /* 0x0000000000017941 */ /* 0x000fea0003800000 */
.L_x_275:
        /* <DEDUP_REMOVED lines=9> */
.L_x_278:
[----:B------:R-:W-:Y:S05]  /*72a0*/  BSYNC B1 ;  /* 0x0000000000017941 */ /* 0x000fea0003800000 */
.L_x_277:
        /* <DEDUP_REMOVED lines=9> */
.L_x_280:
[----:B------:R-:W-:Y:S05]  /*7340*/  BSYNC B1 ;  /* 0x0000000000017941 */ /* 0x000fea0003800000 */
.L_x_279:
        /* <DEDUP_REMOVED lines=10> */
.L_x_282:
[----:B------:R-:W-:Y:S05]  /*73f0*/  BSYNC B1 ;  /* 0x0000000000017941 */ /* 0x000fea0003800000 */
.L_x_281:
        /* <DEDUP_REMOVED lines=10> */
.L_x_284:
[----:B------:R-:W-:Y:S05]  /*74a0*/  BSYNC B1 ;  /* 0x0000000000017941 */ /* 0x000fea0003800000 */
.L_x_283:
[----:B-----5:R-:W-:Y:S01]  /*74b0*/  HADD2.F32 R3, -RZ, R24.H0_H0 ;  /* 0x20000018ff037230 */ /* 0x020fe20000004100 */
[----:B------:R-:W-:Y:S01]  /*74c0*/  ISETP.GT.AND P1, PT, R0, 0x8, P1 ;  /* 0x000000080000780c */ /* 0x000fe20000f24270 */
[----:B------:R-:W-:Y:S03]  /*74d0*/  BSSY B1, `(.L_x_285) ;  /* 0x0000007000017945 */ /* 0x000fe60003800000 */
[----:B01--4-:R-:W-:-:S04]  /*74e0*/  FMUL R6, R3, R156 ;  /* 0x0000009c03067220 */ /* 0x013fc80000400000 */
[----:B------:R-:W-:-:S05]  /*74f0*/  FFMA R6, R149, R155, R6 ;  /* 0x0000009b95067223 */ /* 0x000fca0000000006 */
[----:B------:R-:W-:-:S05]  /*7500*/  F2FP.F16.F32.PACK_AB R6, RZ, R6 ;  /* 0x00000006ff06723e */ /* 0x000fca00000000ff */
[----:B------:R0:W-:Y:S01]  /*7510*/  @P3 STG.E.U16 desc[UR36][R4.64+0x1f2], R6 ;  /* 0x0001f20604003986 */ /* 0x0001e2000c101524 */
[----:B------:R-:W-:Y:S05]  /*7520*/  @!P1 BRA `(.L_x_286) ;  /* 0x0000000000049947 */ /* 0x000fea0003800000 */
[----:B------:R1:W5:Y:S02]  /*7530*/  LDG.E.LTC128B.U16 R24, desc[UR36][R8.64+0x1f0] ;  /* 0x0001f02408187981 */ /* 0x000364000c1e1520 */
.L_x_286:
[----:B------:R-:W-:Y:S05]  /*7540*/  BSYNC B1 ;  /* 0x0000000000017941 */ /* 0x000fea0003800000 */
.L_x_285:
[----:B-----5:R-:W-:Y:S01]  /*7550*/  HADD2.F32 R3, -RZ, R24.H0_H0 ;  /* 0x20000018ff037230 */ /* 0x020fe20000004100 */
[----:B------:R-:W-:Y:S01]  /*7560*/  ISETP.GT.AND P0, PT, R0, 0x8, P0 ;  /* 0x000000080000780c */ /* 0x000fe20000704270 */
[----:B0-----:R-:W-:Y:S01]  /*7570*/  @P1 IMAD.MOV.U32 R4, RZ, RZ, R10 ;  /* 0x000000ffff041224 */ /* 0x001fe200078e000a */
[----:B------:R-:W-:Y:S01]  /*7580*/  BSSY B1, `(.L_x_287) ;  /* 0x0000008000017945 */ /* 0x000fe20003800000 */
[----:B------:R-:W-:Y:S02]  /*7590*/  @P1 IMAD.MOV.U32 R5, RZ, RZ, R11 ;  /* 0x000000ffff051224 */ /* 0x000fe400078e000b */
[----:B------:R-:W-:-:S04]  /*75a0*/  FMUL R3, R3, R156 ;  /* 0x0000009c03037220 */ /* 0x000fc80000400000 */
[----:B------:R-:W-:-:S05]  /*75b0*/  FFMA R3, R150, R155, R3 ;  /* 0x0000009b96037223 */ /* 0x000fca0000000003 */
[----:B------:R-:W-:-:S05]  /*75c0*/  F2FP.F16.F32.PACK_AB R3, RZ, R3 ;  /* 0x00000003ff03723e */ /* 0x000fca00000000ff */
[----:B------:R0:W-:Y:S01]  /*75d0*/  @P1 STG.E.U16 desc[UR36][R4.64+0x1f0], R3 ;  /* 0x0001f00304001986 */ /* 0x0001e2000c101524 */
[----:B------:R-:W-:Y:S05]  /*75e0*/  @!P0 BRA `(.L_x_288) ;  /* 0x0000000000048947 */ /* 0x000fea0003800000 */
[----:B------:R4:W5:Y:S02]  /*75f0*/  LDG.E.LTC128B.U16 R24, desc[UR36][R8.64+0x1f2] ;  /* 0x0001f22408187981 */ /* 0x000964000c1e1520 */
.L_x_288:
[----:B------:R-:W-:Y:S05]  /*7600*/  BSYNC B1 ;  /* 0x0000000000017941 */ /* 0x000fea0003800000 */
.L_x_287:
[----:B------:R-:W-:Y:S05]  /*7610*/  @!P0 BRA `(.L_x_289) ;  /* 0x0000002400308947 */ /* 0x000fea0003800000 */
[----:B0----5:R-:W-:-:S05]  /*7620*/  HADD2.F32 R3, -RZ, R24.H0_H0 ;  /* 0x20000018ff037230 */ /* 0x021fca0000004100 */
[----:B------:R-:W-:-:S04]  /*7630*/  FMUL R0, R3, R156 ;  /* 0x0000009c03007220 */ /* 0x000fc80000400000 */
[----:B------:R-:W-:-:S05]  /*7640*/  FFMA R0, R151, R155, R0 ;  /* 0x0000009b97007223 */ /* 0x000fca0000000000 */
[----:B------:R-:W-:-:S05]  /*7650*/  F2FP.F16.F32.PACK_AB R0, RZ, R0 ;  /* 0x00000000ff00723e */ /* 0x000fca00000000ff */
[----:B------:R0:W-:Y:S01]  /*7660*/  STG.E.U16 desc[UR36][R10.64+0x1f2], R0 ;  /* 0x0001f2000a007986 */ /* 0x0001e2000c101524 */
[----:B------:R-:W-:Y:S05]  /*7670*/  BRA `(.L_x_289) ;  /* 0x0000002400187947 */ /* 0x000fea0003800000 */
.L_x_36:
[----:B------:R-:W-:Y:S01]  /*7680*/  ISETP.GT.AND P0, PT, R3, 0x1, PT ;  /* 0x000000010300780c */ /* 0x000fe20003f04270 */
[----:B------:R-:W-:Y:S01]  /*7690*/  ULDC.64 UR4, c[0x0][0x5c0] ;  /* 0x0001700000047ab9 */ /* 0x000fe20000000a00 */
[-C--:B------:R-:W-:Y:S01]  /*76a0*/  FMUL R24, R24, R155.reuse ;  /* 0x0000009b18187220 */ /* 0x080fe20000400000 */
[-C--:B------:R-:W-:Y:S01]  /*76b0*/  FMUL R25, R25, R155.reuse ;  /* 0x0000009b19197220 */ /* 0x080fe20000400000 */
[----:B------:R-:W-:Y:S01]  /*76c0*/  ISETP.GT.AND P3, PT, R0, RZ, P0 ;  /* 0x000000ff0000720c */ /* 0x000fe20000764270 */
[-C--:B------:R-:W-:Y:S01]  /*76d0*/  FMUL R26, R26, R155.reuse ;  /* 0x0000009b1a1a7220 */ /* 0x080fe20000400000 */
[----:B------:R-:W-:Y:S01]  /*76e0*/  LEA R4, P4, R160, UR4, 0x1 ;  /* 0x00000004a0047c11 */ /* 0x000fe2000f8808ff */
[-C--:B------:R-:W-:Y:S01]  /*76f0*/  FMUL R27, R27, R155.reuse ;  /* 0x0000009b1b1b7220 */ /* 0x080fe20000400000 */
[----:B------:R-:W-:Y:S01]  /*7700*/  F2FP.F16.F32.PACK_AB R24, RZ, R24 ;  /* 0x00000018ff18723e */ /* 0x000fe200000000ff */
[-C--:B------:R-:W-:Y:S01]  /*7710*/  FMUL R28, R28, R155.reuse ;  /* 0x0000009b1c1c7220 */ /* 0x080fe20000400000 */
[----:B------:R-:W-:Y:S01]  /*7720*/  LEA.HI.X R5, R160, UR5, R153, 0x1, P4 ;  /* 0x00000005a0057c11 */ /* 0x000fe2000a0f0c99 */
[----:B------:R-:W-:Y:S01]  /*7730*/  FMUL R29, R29, R155 ;  /* 0x0000009b1d1d7220 */ /* 0x000fe20000400000 */
[----:B------:R-:W-:Y:S01]  /*7740*/  F2FP.F16.F32.PACK_AB R25, RZ, R25 ;  /* 0x00000019ff19723e */ /* 0x000fe200000000ff */
[-C--:B------:R-:W-:Y:S01]  /*7750*/  FMUL R30, R30, R155.reuse ;  /* 0x0000009b1e1e7220 */ /* 0x080fe20000400000 */
[----:B------:R-:W-:Y:S01]  /*7760*/  SHF.L.U64.HI R11, R10, 0x4, R11 ;  /* 0x000000040a0b7819 */ /* 0x000fe2000001020b */
[----:B------:R-:W-:Y:S01]  /*7770*/  @P1 STG.E.U16 desc[UR36][R4.64], R24 ;  /* 0x0000001804001986 */ /* 0x000fe2000c101524 */
[----:B------:R-:W-:Y:S01]  /*7780*/  ISETP.GT.AND P1, PT, R3, 0x8, PT ;  /* 0x000000080300780c */ /* 0x000fe20003f24270 */
[-C--:B------:R-:W-:Y:S01]  /*7790*/  FMUL R31, R31, R155.reuse ;  /* 0x0000009b1f1f7220 */ /* 0x080fe20000400000 */
[----:B------:R-:W-:Y:S01]  /*77a0*/  ISETP.GT.AND P4, PT, R0, 0x8, P0 ;  /* 0x000000080000780c */ /* 0x000fe20000784270 */
[----:B------:R-:W-:Y:S01]  /*77b0*/  @P3 STG.E.U16 desc[UR36][R4.64+0x2], R25 ;  /* 0x0000021904003986 */ /* 0x000fe2000c101524 */
[----:B------:R-:W-:Y:S01]  /*77c0*/  LEA R6, P3, R10, R4, 0x4 ;  /* 0x000000040a067211 */ /* 0x000fe200078620ff */
[-C--:B------:R-:W-:Y:S01]  /*77d0*/  FMUL R32, R32, R155.reuse ;  /* 0x0000009b20207220 */ /* 0x080fe20000400000 */
[C---:B------:R-:W-:Y:S01]  /*77e0*/  ISETP.GT.AND P2, PT, R0.reuse, 0x8, P2 ;  /* 0x000000080000780c */ /* 0x040fe20001744270 */
[-C--:B------:R-:W-:Y:S01]  /*77f0*/  FMUL R33, R33, R155.reuse ;  /* 0x0000009b21217220 */ /* 0x080fe20000400000 */
[----:B------:R-:W-:Y:S01]  /*7800*/  ISETP.GT.AND P0, PT, R3, 0x9, PT ;  /* 0x000000090300780c */ /* 0x000fe20003f04270 */
[----:B------:R-:W-:Y:S01]  /*7810*/  IMAD.X R7, R11, 0x1, R5, P3 ;  /* 0x000000010b077824 */ /* 0x000fe200018e0605 */
[----:B------:R-:W-:Y:S01]  /*7820*/  ISETP.GT.AND P5, PT, R0, RZ, P1 ;  /* 0x000000ff0000720c */ /* 0x000fe20000fa4270 */
[-C--:B------:R-:W-:Y:S01]  /*7830*/  FMUL R34, R34, R155.reuse ;  /* 0x0000009b22227220 */ /* 0x080fe20000400000 */
[----:B------:R-:W-:Y:S01]  /*7840*/  ISETP.GT.AND P3, PT, R0, RZ, P0 ;  /* 0x000000ff0000720c */ /* 0x000fe20000764270 */
[-C--:B------:R-:W-:Y:S01]  /*7850*/  FMUL R35, R35, R155.reuse ;  /* 0x0000009b23237220 */ /* 0x080fe20000400000 */
[----:B------:R-:W-:Y:S01]  /*7860*/  F2FP.F16.F32.PACK_AB R26, RZ, R26 ;  /* 0x0000001aff1a723e */ /* 0x000fe200000000ff */
[----:B------:R-:W-:Y:S01]  /*7870*/  FMUL R36, R36, R155 ;  /* 0x0000009b24247220 */ /* 0x000fe20000400000 */
[----:B------:R-:W-:Y:S01]  /*7880*/  F2FP.F16.F32.PACK_AB R27, RZ, R27 ;  /* 0x0000001bff1b723e */ /* 0x000fe200000000ff */
[----:B------:R-:W-:Y:S01]  /*7890*/  FMUL R37, R37, R155 ;  /* 0x0000009b25257220 */ /* 0x000fe20000400000 */
[----:B------:R-:W-:Y:S01]  /*78a0*/  F2FP.F16.F32.PACK_AB R28, RZ, R28 ;  /* 0x0000001cff1c723e */ /* 0x000fe200000000ff */
[----:B------:R-:W-:Y:S01]  /*78b0*/  @P2 STG.E.U16 desc[UR36][R6.64], R26 ;  /* 0x0000001a06002986 */ /* 0x000fe2000c101524 */
[----:B------:R-:W-:Y:S01]  /*78c0*/  F2FP.F16.F32.PACK_AB R29, RZ, R29 ;  /* 0x0000001dff1d723e */ /* 0x000fe200000000ff */
[-C--:B------:R-:W-:Y:S01]  /*78d0*/  FMUL R38, R38, R155.reuse ;  /* 0x0000009b26267220 */ /* 0x080fe20000400000 */
[C---:B------:R-:W-:Y:S01]  /*78e0*/  ISETP.GT.AND P2, PT, R0.reuse, 0x8, P1 ;  /* 0x000000080000780c */ /* 0x040fe20000f44270 */
[----:B------:R-:W-:Y:S01]  /*78f0*/  @P4 STG.E.U16 desc[UR36][R6.64+0x2], R27 ;  /* 0x0000021b06004986 */ /* 0x000fe2000c101524 */
[----:B------:R-:W-:Y:S01]  /*7900*/  ISETP.GT.AND P1, PT, R3, 0x10, PT ;  /* 0x000000100300780c */ /* 0x000fe20003f24270 */
[-C--:B------:R-:W-:Y:S01]  /*7910*/  FMUL R39, R39, R155.reuse ;  /* 0x0000009b27277220 */ /* 0x080fe20000400000 */
[----:B------:R-:W-:Y:S01]  /*7920*/  F2FP.F16.F32.PACK_AB R30, RZ, R30 ;  /* 0x0000001eff1e723e */ /* 0x000fe200000000ff */
[----:B------:R-:W-:Y:S01]  /*7930*/  @P5 STG.E.U16 desc[UR36][R4.64+0x10], R28 ;  /* 0x0000101c04005986 */ /* 0x000fe2000c101524 */
[----:B------:R-:W-:Y:S01]  /*7940*/  ISETP.GT.AND P4, PT, R0, RZ, P1 ;  /* 0x000000ff0000720c */ /* 0x000fe20000f84270 */
[----:B------:R-:W-:Y:S01]  /*7950*/  FMUL R40, R40, R155 ;  /* 0x0000009b28287220 */ /* 0x000fe20000400000 */
[----:B------:R-:W-:Y:S01]  /*7960*/  F2FP.F16.F32.PACK_AB R31, RZ, R31 ;  /* 0x0000001fff1f723e */ /* 0x000fe200000000ff */
[----:B------:R-:W-:Y:S01]  /*7970*/  @P3 STG.E.U16 desc[UR36][R4.64+0x12], R29 ;  /* 0x0000121d04003986 */ /* 0x000fe2000c101524 */
[----:B------:R-:W-:Y:S01]  /*7980*/  ISETP.GT.AND P3, PT, R0, 0x8, P0 ;  /* 0x000000080000780c */ /* 0x000fe20000764270 */
[-C--:B------:R-:W-:Y:S01]  /*7990*/  FMUL R41, R41, R155.reuse ;  /* 0x0000009b29297220 */ /* 0x080fe20000400000 */
[----:B------:R-:W-:Y:S01]  /*79a0*/  ISETP.GT.AND P0, PT, R3, 0x11, PT ;  /* 0x000000110300780c */ /* 0x000fe20003f04270 */
[----:B------:R-:W-:Y:S01]  /*79b0*/  @P2 STG.E.U16 desc[UR36][R6.64+0x10], R30 ;  /* 0x0000101e06002986 */ /* 0x000fe2000c101524 */
[----:B------:R-:W-:Y:S01]  /*79c0*/  F2FP.F16.F32.PACK_AB R32, RZ, R32 ;  /* 0x00000020ff20723e */ /* 0x000fe200000000ff */
[-C--:B------:R-:W-:Y:S01]  /*79d0*/  FMUL R42, R42, R155.reuse ;  /* 0x0000009b2a2a7220 */ /* 0x080fe20000400000 */
[C---:B------:R-:W-:Y:S01]  /*79e0*/  ISETP.GT.AND P5, PT, R0.reuse, RZ, P0 ;  /* 0x000000ff0000720c */ /* 0x040fe200007a4270 */
[-C--:B------:R-:W-:Y:S01]  /*79f0*/  FMUL R43, R43, R155.reuse ;  /* 0x0000009b2b2b7220 */ /* 0x080fe20000400000 */
[----:B------:R-:W-:Y:S01]  /*7a00*/  ISETP.GT.AND P2, PT, R0, 0x8, P1 ;  /* 0x000000080000780c */ /* 0x000fe20000f44270 */
[-C--:B------:R-:W-:Y:S01]  /*7a10*/  FMUL R44, R44, R155.reuse ;  /* 0x0000009b2c2c7220 */ /* 0x080fe20000400000 */
[----:B------:R-:W-:Y:S01]  /*7a20*/  ISETP.GT.AND P1, PT, R3, 0x18, PT ;  /* 0x000000180300780c */ /* 0x000fe20003f24270 */
[----:B------:R-:W-:Y:S01]  /*7a30*/  FMUL R45, R45, R155 ;  /* 0x0000009b2d2d7220 */ /* 0x000fe20000400000 */
[----:B------:R-:W-:Y:S01]  /*7a40*/  F2FP.F16.F32.PACK_AB R33, RZ, R33 ;  /* 0x00000021ff21723e */ /* 0x000fe200000000ff */
[----:B------:R-:W-:Y:S01]  /*7a50*/  @P3 STG.E.U16 desc[UR36][R6.64+0x12], R31 ;  /* 0x0000121f06003986 */ /* 0x000fe2000c101524 */
[----:B------:R-:W-:Y:S01]  /*7a60*/  ISETP.GT.AND P3, PT, R0, 0x8, P0 ;  /* 0x000000080000780c */ /* 0x000fe20000764270 */
[-C--:B------:R-:W-:Y:S01]  /*7a70*/  FMUL R46, R46, R155.reuse ;  /* 0x0000009b2e2e7220 */ /* 0x080fe20000400000 */
[----:B------:R-:W-:Y:S01]  /*7a80*/  ISETP.GT.AND P0, PT, R3, 0x19, PT ;  /* 0x000000190300780c */ /* 0x000fe20003f04270 */
[----:B------:R-:W-:Y:S01]  /*7a90*/  @P4 STG.E.U16 desc[UR36][R4.64+0x20], R32 ;  /* 0x0000202004004986 */ /* 0x000fe2000c101524 */
[C---:B------:R-:W-:Y:S01]  /*7aa0*/  ISETP.GT.AND P4, PT, R0.reuse, RZ, P1 ;  /* 0x000000ff0000720c */ /* 0x040fe20000f84270 */
[-C--:B------:R-:W-:Y:S01]  /*7ab0*/  FMUL R47, R47, R155.reuse ;  /* 0x0000009b2f2f7220 */ /* 0x080fe20000400000 */
[----:B------:R-:W-:Y:S01]  /*7ac0*/  F2FP.F16.F32.PACK_AB R34, RZ, R34 ;  /* 0x00000022ff22723e */ /* 0x000fe200000000ff */
[----:B------:R-:W-:Y:S01]  /*7ad0*/  @P5 STG.E.U16 desc[UR36][R4.64+0x22], R33 ;  /* 0x0000222104005986 */ /* 0x000fe2000c101524 */
[----:B------:R-:W-:Y:S01]  /*7ae0*/  ISETP.GT.AND P5, PT, R0, RZ, P0 ;  /* 0x000000ff0000720c */ /* 0x000fe200007a4270 */
[----:B------:R-:W-:Y:S01]  /*7af0*/  FMUL R48, R48, R155 ;  /* 0x0000009b30307220 */ /* 0x000fe20000400000 */
[----:B------:R-:W-:Y:S01]  /*7b00*/  F2FP.F16.F32.PACK_AB R35, RZ, R35 ;  /* 0x00000023ff23723e */ /* 0x000fe200000000ff */
[----:B------:R-:W-:Y:S01]  /*7b10*/  @P2 STG.E.U16 desc[UR36][R6.64+0x20], R34 ;  /* 0x0000202206002986 */ /* 0x000fe2000c101524 */
[----:B------:R-:W-:Y:S01]  /*7b20*/  F2FP.F16.F32.PACK_AB R36, RZ, R36 ;  /* 0x00000024ff24723e */ /* 0x000fe200000000ff */
[-C--:B------:R-:W-:Y:S01]  /*7b30*/  FMUL R49, R49, R155.reuse ;  /* 0x0000009b31317220 */ /* 0x080fe20000400000 */
[----:B------:R-:W-:Y:S01]  /*7b40*/  ISETP.GT.AND P2, PT, R0, 0x8, P1 ;  /* 0x000000080000780c */ /* 0x000fe20000f44270 */
[----:B------:R-:W-:Y:S01]  /*7b50*/  @P3 STG.E.U16 desc[UR36][R6.64+0x22], R35 ;  /* 0x0000222306003986 */ /* 0x000fe2000c101524 */
[----:B------:R-:W-:Y:S01]  /*7b60*/  ISETP.GT.AND P1, PT, R3, 0x20, PT ;  /* 0x000000200300780c */ /* 0x000fe20003f24270 */
[----:B------:R-:W-:Y:S01]  /*7b70*/  FMUL R50, R50, R155 ;  /* 0x0000009b32327220 */ /* 0x000fe20000400000 */
[----:B------:R-:W-:Y:S01]  /*7b80*/  F2FP.F16.F32.PACK_AB R37, RZ, R37 ;  /* 0x00000025ff25723e */ /* 0x000fe200000000ff */
[----:B------:R-:W-:Y:S01]  /*7b90*/  @P4 STG.E.U16 desc[UR36][R4.64+0x30], R36 ;  /* 0x0000302404004986 */ /* 0x000fe2000c101524 */
[C---:B------:R-:W-:Y:S01]  /*7ba0*/  ISETP.GT.AND P3, PT, R0.reuse, 0x8, P0 ;  /* 0x000000080000780c */ /* 0x040fe20000764270 */
[-C--:B------:R-:W-:Y:S01]  /*7bb0*/  FMUL R51, R51, R155.reuse ;  /* 0x0000009b33337220 */ /* 0x080fe20000400000 */
[----:B------:R-:W-:Y:S01]  /*7bc0*/  ISETP.GT.AND P0, PT, R3, 0x21, PT ;  /* 0x000000210300780c */ /* 0x000fe20003f04270 */
[----:B------:R-:W-:Y:S01]  /*7bd0*/  @P5 STG.E.U16 desc[UR36][R4.64+0x32], R37 ;  /* 0x0000322504005986 */ /* 0x000fe2000c101524 */
[----:B------:R-:W-:Y:S01]  /*7be0*/  ISETP.GT.AND P4, PT, R0, RZ, P1 ;  /* 0x000000ff0000720c */ /* 0x000fe20000f84270 */
[-C--:B------:R-:W-:Y:S01]  /*7bf0*/  FMUL R52, R52, R155.reuse ;  /* 0x0000009b34347220 */ /* 0x080fe20000400000 */
[----:B------:R-:W-:Y:S01]  /*7c00*/  F2FP.F16.F32.PACK_AB R38, RZ, R38 ;  /* 0x00000026ff26723e */ /* 0x000fe200000000ff */
[-C--:B------:R-:W-:Y:S01]  /*7c10*/  FMUL R53, R53, R155.reuse ;  /* 0x0000009b35357220 */ /* 0x080fe20000400000 */
        /* <DEDUP_REMOVED lines=325> */
[----:B------:R-:W-:Y:S01]  /*9070*/  FMUL R151, R151, R155 ;  /* 0x0000009b97977220 */ /* 0x000fe20000400000 */
[----:B------:R-:W-:Y:S01]  /*9080*/  ISETP.GT.AND P2, PT, R0, 0x8, P1 ;  /* 0x000000080000780c */ /* 0x000fe20000f44270 */
[----:B------:R-:W-:Y:S01]  /*9090*/  @P3 STG.E.U16 desc[UR36][R6.64+0x132], R103 ;  /* 0x0001326706003986 */ /* 0x000fe2000c101524 */
[----:B------:R-:W-:-:S02]  /*90a0*/  ISETP.GT.AND P1, PT, R3, 0xa8, PT ;  /* 0x000000a80300780c */ /* 0x000fc40003f24270 */
[----:B------:R-:W-:Y:S01]  /*90b0*/  F2FP.F16.F32.PACK_AB R105, RZ, R105 ;  /* 0x00000069ff69723e */ /* 0x000fe200000000ff */
[----:B------:R-:W-:Y:S01]  /*90c0*/  @P4 STG.E.U16 desc[UR36][R4.64+0x140], R104 ;  /* 0x0001406804004986 */ /* 0x000fe2000c101524 */
[C---:B------:R-:W-:Y:S02]  /*90d0*/  ISETP.GT.AND P3, PT, R0.reuse, 0x8, P0 ;  /* 0x000000080000780c */ /* 0x040fe40000764270 */
[----:B------:R-:W-:Y:S01]  /*90e0*/  ISETP.GT.AND P0, PT, R3, 0xa9, PT ;  /* 0x000000a90300780c */ /* 0x000fe20003f04270 */
[----:B------:R-:W-:Y:S01]  /*90f0*/  @P5 STG.E.U16 desc[UR36][R4.64+0x142], R105 ;  /* 0x0001426904005986 */ /* 0x000fe2000c101524 */
[C---:B------:R-:W-:Y:S02]  /*9100*/  ISETP.GT.AND P4, PT, R0.reuse, RZ, P1 ;  /* 0x000000ff0000720c */ /* 0x040fe40000f84270 */
[----:B------:R-:W-:Y:S02]  /*9110*/  F2FP.F16.F32.PACK_AB R106, RZ, R106 ;  /* 0x0000006aff6a723e */ /* 0x000fe400000000ff */
[----:B------:R-:W-:-:S02]  /*9120*/  ISETP.GT.AND P5, PT, R0, RZ, P0 ;  /* 0x000000ff0000720c */ /* 0x000fc400007a4270 */
[----:B------:R-:W-:Y:S01]  /*9130*/  F2FP.F16.F32.PACK_AB R107, RZ, R107 ;  /* 0x0000006bff6b723e */ /* 0x000fe200000000ff */
[----:B------:R-:W-:Y:S01]  /*9140*/  @P2 STG.E.U16 desc[UR36][R6.64+0x140], R106 ;  /* 0x0001406a06002986 */ /* 0x000fe2000c101524 */
[----:B------:R-:W-:Y:S02]  /*9150*/  F2FP.F16.F32.PACK_AB R108, RZ, R108 ;  /* 0x0000006cff6c723e */ /* 0x000fe400000000ff */
[C---:B------:R-:W-:Y:S01]  /*9160*/  ISETP.GT.AND P2, PT, R0.reuse, 0x8, P1 ;  /* 0x000000080000780c */ /* 0x040fe20000f44270 */
[----:B------:R-:W-:Y:S01]  /*9170*/  @P3 STG.E.U16 desc[UR36][R6.64+0x142], R107 ;  /* 0x0001426b06003986 */ /* 0x000fe2000c101524 */
[----:B------:R-:W-:Y:S02]  /*9180*/  ISETP.GT.AND P1, PT, R3, 0xb0, PT ;  /* 0x000000b00300780c */ /* 0x000fe40003f24270 */
[----:B------:R-:W-:Y:S01]  /*9190*/  F2FP.F16.F32.PACK_AB R109, RZ, R109 ;  /* 0x0000006dff6d723e */ /* 0x000fe200000000ff */
[----:B------:R-:W-:Y:S01]  /*91a0*/  @P4 STG.E.U16 desc[UR36][R4.64+0x150], R108 ;  /* 0x0001506c04004986 */ /* 0x000fe2000c101524 */
[----:B------:R-:W-:-:S02]  /*91b0*/  ISETP.GT.AND P3, PT, R0, 0x8, P0 ;  /* 0x000000080000780c */ /* 0x000fc40000764270 */
[----:B------:R-:W-:Y:S01]  /*91c0*/  ISETP.GT.AND P0, PT, R3, 0xb1, PT ;  /* 0x000000b10300780c */ /* 0x000fe20003f04270 */
[----:B------:R-:W-:Y:S01]  /*91d0*/  @P5 STG.E.U16 desc[UR36][R4.64+0x152], R109 ;  /* 0x0001526d04005986 */ /* 0x000fe2000c101524 */
[C---:B------:R-:W-:Y:S02]  /*91e0*/  ISETP.GT.AND P4, PT, R0.reuse, RZ, P1 ;  /* 0x000000ff0000720c */ /* 0x040fe40000f84270 */
[----:B------:R-:W-:Y:S02]  /*91f0*/  F2FP.F16.F32.PACK_AB R110, RZ, R110 ;  /* 0x0000006eff6e723e */ /* 0x000fe400000000ff */
[----:B------:R-:W-:Y:S02]  /*9200*/  ISETP.GT.AND P5, PT, R0, RZ, P0 ;  /* 0x000000ff0000720c */ /* 0x000fe400007a4270 */
[----:B------:R-:W-:Y:S01]  /*9210*/  F2FP.F16.F32.PACK_AB R111, RZ, R111 ;  /* 0x0000006fff6f723e */ /* 0x000fe200000000ff */
[----:B------:R-:W-:Y:S01]  /*9220*/  @P2 STG.E.U16 desc[UR36][R6.64+0x150], R110 ;  /* 0x0001506e06002986 */ /* 0x000fe2000c101524 */
[----:B------:R-:W-:-:S02]  /*9230*/  F2FP.F16.F32.PACK_AB R112, RZ, R112 ;  /* 0x00000070ff70723e */ /* 0x000fc400000000ff */
[C---:B------:R-:W-:Y:S01]  /*9240*/  ISETP.GT.AND P2, PT, R0.reuse, 0x8, P1 ;  /* 0x000000080000780c */ /* 0x040fe20000f44270 */
[----:B------:R-:W-:Y:S01]  /*9250*/  @P3 STG.E.U16 desc[UR36][R6.64+0x152], R111 ;  /* 0x0001526f06003986 */ /* 0x000fe2000c101524 */
[C---:B------:R-:W-:Y:S02]  /*9260*/  ISETP.GT.AND P1, PT, R3.reuse, 0xb8, PT ;  /* 0x000000b80300780c */ /* 0x040fe40003f24270 */
[----:B------:R-:W-:Y:S01]  /*9270*/  F2FP.F16.F32.PACK_AB R113, RZ, R113 ;  /* 0x00000071ff71723e */ /* 0x000fe200000000ff */
[----:B------:R-:W-:Y:S01]  /*9280*/  @P4 STG.E.U16 desc[UR36][R4.64+0x160], R112 ;  /* 0x0001607004004986 */ /* 0x000fe2000c101524 */
[C---:B------:R-:W-:Y:S02]  /*9290*/  ISETP.GT.AND P3, PT, R0.reuse, 0x8, P0 ;  /* 0x000000080000780c */ /* 0x040fe40000764270 */
[----:B------:R-:W-:Y:S01]  /*92a0*/  ISETP.GT.AND P0, PT, R3, 0xb9, PT ;  /* 0x000000b90300780c */ /* 0x000fe20003f04270 */
[----:B------:R-:W-:Y:S01]  /*92b0*/  @P5 STG.E.U16 desc[UR36][R4.64+0x162], R113 ;  /* 0x0001627104005986 */ /* 0x000fe2000c101524 */
[----:B------:R-:W-:-:S02]  /*92c0*/  ISETP.GT.AND P4, PT, R0, RZ, P1 ;  /* 0x000000ff0000720c */ /* 0x000fc40000f84270 */
[----:B------:R-:W-:Y:S02]  /*92d0*/  F2FP.F16.F32.PACK_AB R114, RZ, R114 ;  /* 0x00000072ff72723e */ /* 0x000fe400000000ff */
[C---:B------:R-:W-:Y:S02]  /*92e0*/  ISETP.GT.AND P5, PT, R0.reuse, RZ, P0 ;  /* 0x000000ff0000720c */ /* 0x040fe400007a4270 */
[----:B------:R-:W-:Y:S01]  /*92f0*/  F2FP.F16.F32.PACK_AB R115, RZ, R115 ;  /* 0x00000073ff73723e */ /* 0x000fe200000000ff */
[----:B------:R-:W-:Y:S01]  /*9300*/  @P2 STG.E.U16 desc[UR36][R6.64+0x160], R114 ;  /* 0x0001607206002986 */ /* 0x000fe2000c101524 */
[----:B------:R-:W-:Y:S02]  /*9310*/  F2FP.F16.F32.PACK_AB R116, RZ, R116 ;  /* 0x00000074ff74723e */ /* 0x000fe400000000ff */
        /* <DEDUP_REMOVED lines=65> */
[----:B------:R-:W-:Y:S02]  /*9730*/  ISETP.GT.AND P5, PT, R0, RZ, P0 ;  /* 0x000000ff0000720c */ /* 0x000fe400007a4270 */
[----:B------:R-:W-:Y:S02]  /*9740*/  F2FP.F16.F32.PACK_AB R134, RZ, R134 ;  /* 0x00000086ff86723e */ /* 0x000fe400000000ff */
[----:B------:R-:W-:Y:S02]  /*9750*/  F2FP.F16.F32.PACK_AB R135, RZ, R135 ;  /* 0x00000087ff87723e */ /* 0x000fe400000000ff */
[----:B------:R-:W-:Y:S01]  /*9760*/  F2FP.F16.F32.PACK_AB R136, RZ, R136 ;  /* 0x00000088ff88723e */ /* 0x000fe200000000ff */
[----:B------:R-:W-:Y:S01]  /*9770*/  @P2 STG.E.U16 desc[UR36][R6.64+0x1b0], R134 ;  /* 0x0001b08606002986 */ /* 0x000fe2000c101524 */
[----:B------:R-:W-:-:S02]  /*9780*/  F2FP.F16.F32.PACK_AB R137, RZ, R137 ;  /* 0x00000089ff89723e */ /* 0x000fc400000000ff */
[C---:B------:R-:W-:Y:S01]  /*9790*/  ISETP.GT.AND P1, PT, R0.reuse, 0x8, P1 ;  /* 0x000000080000780c */ /* 0x040fe20000f24270 */
[----:B------:R-:W-:Y:S01]  /*97a0*/  @P3 STG.E.U16 desc[UR36][R6.64+0x1b2], R135 ;  /* 0x0001b28706003986 */ /* 0x000fe2000c101524 */
[C---:B------:R-:W-:Y:S02]  /*97b0*/  ISETP.GT.AND P2, PT, R0.reuse, 0x8, P0 ;  /* 0x000000080000780c */ /* 0x040fe40000744270 */
[C---:B------:R-:W-:Y:S01]  /*97c0*/  ISETP.GT.AND P0, PT, R3.reuse, 0xe9, PT ;  /* 0x000000e90300780c */ /* 0x040fe20003f04270 */
[----:B------:R-:W-:Y:S01]  /*97d0*/  @P4 STG.E.U16 desc[UR36][R4.64+0x1c0], R136 ;  /* 0x0001c08804004986 */ /* 0x000fe2000c101524 */
[----:B------:R-:W-:Y:S02]  /*97e0*/  ISETP.GT.AND P4, PT, R3, 0xe8, PT ;  /* 0x000000e80300780c */ /* 0x000fe40003f84270 */
[----:B------:R-:W-:Y:S01]  /*97f0*/  F2FP.F16.F32.PACK_AB R138, RZ, R138 ;  /* 0x0000008aff8a723e */ /* 0x000fe200000000ff */
[----:B------:R-:W-:Y:S01]  /*9800*/  @P5 STG.E.U16 desc[UR36][R4.64+0x1c2], R137 ;  /* 0x0001c28904005986 */ /* 0x000fe2000c101524 */
[----:B------:R-:W-:-:S02]  /*9810*/  ISETP.GT.AND P5, PT, R0, RZ, P4 ;  /* 0x000000ff0000720c */ /* 0x000fc400027a4270 */
[----:B------:R-:W-:Y:S01]  /*9820*/  F2FP.F16.F32.PACK_AB R139, RZ, R139 ;  /* 0x0000008bff8b723e */ /* 0x000fe200000000ff */
[----:B------:R-:W-:Y:S01]  /*9830*/  @P1 STG.E.U16 desc[UR36][R6.64+0x1c0], R138 ;  /* 0x0001c08a06001986 */ /* 0x000fe2000c101524 */
[----:B------:R-:W-:Y:S02]  /*9840*/  F2FP.F16.F32.PACK_AB R140, RZ, R140 ;  /* 0x0000008cff8c723e */ /* 0x000fe400000000ff */
[C---:B------:R-:W-:Y:S01]  /*9850*/  ISETP.GT.AND P3, PT, R0.reuse, RZ, P0 ;  /* 0x000000ff0000720c */ /* 0x040fe20000764270 */
[----:B------:R-:W-:Y:S01]  /*9860*/  @P2 STG.E.U16 desc[UR36][R6.64+0x1c2], R139 ;  /* 0x0001c28b06002986 */ /* 0x000fe2000c101524 */
[C---:B------:R-:W-:Y:S02]  /*9870*/  ISETP.GT.AND P4, PT, R0.reuse, 0x8, P4 ;  /* 0x000000080000780c */ /* 0x040fe40002784270 */
[----:B------:R-:W-:Y:S02]  /*9880*/  F2FP.F16.F32.PACK_AB R141, RZ, R141 ;  /* 0x0000008dff8d723e */ /* 0x000fe400000000ff */
[----:B------:R-:W-:Y:S01]  /*9890*/  F2FP.F16.F32.PACK_AB R142, RZ, R142 ;  /* 0x0000008eff8e723e */ /* 0x000fe200000000ff */
[----:B------:R-:W-:Y:S01]  /*98a0*/  @P5 STG.E.U16 desc[UR36][R4.64+0x1d0], R140 ;  /* 0x0001d08c04005986 */ /* 0x000fe2000c101524 */
[----:B------:R-:W-:-:S02]  /*98b0*/  ISETP.GT.AND P5, PT, R0, 0x8, P0 ;  /* 0x000000080000780c */ /* 0x000fc400007a4270 */
[----:B------:R-:W-:Y:S02]  /*98c0*/  F2FP.F16.F32.PACK_AB R143, RZ, R143 ;  /* 0x0000008fff8f723e */ /* 0x000fe400000000ff */
[C---:B------:R-:W-:Y:S01]  /*98d0*/  ISETP.GT.AND P0, PT, R3.reuse, 0xf1, PT ;  /* 0x000000f10300780c */ /* 0x040fe20003f04270 */
[----:B------:R-:W-:Y:S01]  /*98e0*/  @P3 STG.E.U16 desc[UR36][R4.64+0x1d2], R141 ;  /* 0x0001d28d04003986 */ /* 0x000fe2000c101524 */
[----:B------:R-:W-:Y:S02]  /*98f0*/  ISETP.GT.AND P3, PT, R3, 0xf0, PT ;  /* 0x000000f00300780c */ /* 0x000fe40003f64270 */
[----:B------:R-:W-:Y:S01]  /*9900*/  F2FP.F16.F32.PACK_AB R144, RZ, R144 ;  /* 0x00000090ff90723e */ /* 0x000fe200000000ff */
[----:B------:R-:W-:Y:S01]  /*9910*/  @P4 STG.E.U16 desc[UR36][R6.64+0x1d0], R142 ;  /* 0x0001d08e06004986 */ /* 0x000fe2000c101524 */
[C---:B------:R-:W-:Y:S02]  /*9920*/  ISETP.GT.AND P4, PT, R0.reuse, RZ, P3 ;  /* 0x000000ff0000720c */ /* 0x040fe40001f84270 */
[----:B------:R-:W-:Y:S01]  /*9930*/  F2FP.F16.F32.PACK_AB R145, RZ, R145 ;  /* 0x00000091ff91723e */ /* 0x000fe200000000ff */
[----:B------:R-:W-:Y:S01]  /*9940*/  @P5 STG.E.U16 desc[UR36][R6.64+0x1d2], R143 ;  /* 0x0001d28f06005986 */ /* 0x000fe2000c101524 */
[----:B------:R-:W-:-:S02]  /*9950*/  ISETP.GT.AND P5, PT, R0, RZ, P0 ;  /* 0x000000ff0000720c */ /* 0x000fc400007a4270 */
[C---:B------:R-:W-:Y:S02]  /*9960*/  ISETP.GT.AND P2, PT, R3.reuse, 0xf8, PT ;  /* 0x000000f80300780c */ /* 0x040fe40003f44270 */
[----:B------:R-:W-:Y:S02]  /*9970*/  ISETP.GT.AND P1, PT, R3, 0xf9, PT ;  /* 0x000000f90300780c */ /* 0x000fe40003f24270 */
[C---:B------:R-:W-:Y:S02]  /*9980*/  ISETP.GT.AND P3, PT, R0.reuse, 0x8, P3 ;  /* 0x000000080000780c */ /* 0x040fe40001f64270 */
[C---:B------:R-:W-:Y:S01]  /*9990*/  ISETP.GT.AND P0, PT, R0.reuse, 0x8, P0 ;  /* 0x000000080000780c */ /* 0x040fe20000704270 */
[----:B------:R-:W-:Y:S01]  /*99a0*/  @P4 STG.E.U16 desc[UR36][R4.64+0x1e0], R144 ;  /* 0x0001e09004004986 */ /* 0x000fe2000c101524 */
[C---:B------:R-:W-:Y:S02]  /*99b0*/  ISETP.GT.AND P4, PT, R0.reuse, RZ, P1 ;  /* 0x000000ff0000720c */ /* 0x040fe40000f84270 */
[----:B------:R-:W-:Y:S01]  /*99c0*/  F2FP.F16.F32.PACK_AB R146, RZ, R146 ;  /* 0x00000092ff92723e */ /* 0x000fe200000000ff */
[----:B------:R-:W-:Y:S01]  /*99d0*/  @P5 STG.E.U16 desc[UR36][R4.64+0x1e2], R145 ;  /* 0x0001e29104005986 */ /* 0x000fe2000c101524 */
[----:B------:R-:W-:-:S02]  /*99e0*/  ISETP.GT.AND P5, PT, R0, RZ, P2 ;  /* 0x000000ff0000720c */ /* 0x000fc400017a4270 */
[C---:B------:R-:W-:Y:S02]  /*99f0*/  ISETP.GT.AND P2, PT, R0.reuse, 0x8, P2 ;  /* 0x000000080000780c */ /* 0x040fe40001744270 */
[----:B------:R-:W-:Y:S01]  /*9a00*/  F2FP.F16.F32.PACK_AB R147, RZ, R147 ;  /* 0x00000093ff93723e */ /* 0x000fe200000000ff */
[----:B------:R-:W-:Y:S01]  /*9a10*/  @P3 STG.E.U16 desc[UR36][R6.64+0x1e0], R146 ;  /* 0x0001e09206003986 */ /* 0x000fe2000c101524 */
[----:B------:R-:W-:Y:S02]  /*9a20*/  ISETP.GT.AND P1, PT, R0, 0x8, P1 ;  /* 0x000000080000780c */ /* 0x000fe40000f24270 */
[----:B------:R-:W-:Y:S01]  /*9a30*/  F2FP.F16.F32.PACK_AB R148, RZ, R148 ;  /* 0x00000094ff94723e */ /* 0x000fe200000000ff */
[----:B------:R-:W-:Y:S01]  /*9a40*/  @P0 STG.E.U16 desc[UR36][R6.64+0x1e2], R147 ;  /* 0x0001e29306000986 */ /* 0x000fe2000c101524 */
[----:B------:R-:W-:Y:S02]  /*9a50*/  F2FP.F16.F32.PACK_AB R149, RZ, R149 ;  /* 0x00000095ff95723e */ /* 0x000fe400000000ff */
[----:B------:R-:W-:Y:S01]  /*9a60*/  F2FP.F16.F32.PACK_AB R150, RZ, R150 ;  /* 0x00000096ff96723e */ /* 0x000fe200000000ff */
[----:B------:R-:W-:Y:S01]  /*9a70*/  @P5 STG.E.U16 desc[UR36][R4.64+0x1f0], R148 ;  /* 0x0001f09404005986 */ /* 0x000fe2000c101524 */
[----:B------:R-:W-:-:S03]  /*9a80*/  F2FP.F16.F32.PACK_AB R151, RZ, R151 ;  /* 0x00000097ff97723e */ /* 0x000fc600000000ff */
[----:B------:R0:W-:Y:S02]  /*9a90*/  @P4 STG.E.U16 desc[UR36][R4.64+0x1f2], R149 ;  /* 0x0001f29504004986 */ /* 0x0001e4000c101524 */
[----:B0-----:R-:W-:Y:S02]  /*9aa0*/  @P2 IMAD.MOV.U32 R4, RZ, RZ, R6 ;  /* 0x000000ffff042224 */ /* 0x001fe400078e0006 */
[----:B------:R-:W-:-:S05]  /*9ab0*/  @P2 IMAD.MOV.U32 R5, RZ, RZ, R7 ;  /* 0x000000ffff052224 */ /* 0x000fca00078e0007 */
[----:B------:R0:W-:Y:S04]  /*9ac0*/  @P2 STG.E.U16 desc[UR36][R4.64+0x1f0], R150 ;  /* 0x0001f09604002986 */ /* 0x0001e8000c101524 */
[----:B------:R0:W-:Y:S02]  /*9ad0*/  @P1 STG.E.U16 desc[UR36][R6.64+0x1f2], R151 ;  /* 0x0001f29706001986 */ /* 0x0001e4000c101524 */
.L_x_289:
[----:B------:R-:W-:Y:S05]  /*9ae0*/  BSYNC B0 ;  /* 0x0000000000007941 */ /* 0x000fea0003800000 */
.L_x_35:
[----:B------:R-:W-:Y:S01]  /*9af0*/  ULDC UR4, c[0x0][0xc] ;  /* 0x0000030000047ab9 */ /* 0x000fe20000000800 */
[----:B------:R-:W-:Y:S01]  /*9b00*/  ULDC UR5, c[0x0][0x10] ;  /* 0x0000040000057ab9 */ /* 0x000fe20000000800 */
[----:B0-----:R-:W0:Y:S01]  /*9b10*/  LDC R3, c[0x0][0x14] ;  /* 0x00000500ff037b82 */ /* 0x001e220000000800 */
[----:B------:R-:W-:Y:S01]  /*9b20*/  UIMAD.WIDE.U32 UR4, UR4, UR5, URZ ;  /* 0x00000005040472a5 */ /* 0x000fe2000f8e003f */
[----:B------:R-:W-:Y:S01]  /*9b30*/  PRMT R0, RZ, 0x7610, R0 ;  /* 0x00007610ff007816 */ /* 0x000fe20000000000 */
[----:B------:R-:W-:Y:S02]  /*9b40*/  IMAD.MOV.U32 R153, RZ, RZ, -0x1 ;  /* 0xffffffffff997424 */ /* 0x000fe400078e00ff */
[----:B------:R-:W-:Y:S02]  /*9b50*/  IMAD.MOV.U32 R23, RZ, RZ, -0x1 ;  /* 0xffffffffff177424 */ /* 0x000fe400078e00ff */
[----:B0-----:R-:W-:-:S04]  /*9b60*/  IMAD.WIDE.U32 R16, R3, UR4, R16 ;  /* 0x0000000403107c25 */ /* 0x001fc8000f8e0010 */
[----:B------:R-:W-:Y:S01]  /*9b70*/  IMAD R3, R3, UR5, RZ ;  /* 0x0000000503037c24 */ /* 0x000fe2000f8e02ff */
[----:B------:R-:W-:Y:S02]  /*9b80*/  ULDC.64 UR4, c[0x0][0x650] ;  /* 0x0001940000047ab9 */ /* 0x000fe40000000a00 */
[----:B------:R-:W-:Y:S01]  /*9b90*/  ISETP.GE.U32.AND P0, PT, R16, UR4, PT ;  /* 0x0000000410007c0c */ /* 0x000fe2000bf06070 */
[----:B------:R-:W-:-:S05]  /*9ba0*/  IMAD.IADD R17, R17, 0x1, R3 ;  /* 0x0000000111117824 */ /* 0x000fca00078e0203 */
[----:B------:R-:W-:-:S13]  /*9bb0*/  ISETP.GE.U32.AND.EX P0, PT, R17, UR5, PT, P0 ;  /* 0x0000000511007c0c */ /* 0x000fda000bf06100 */
[----:B------:R-:W-:Y:S05]  /*9bc0*/  @P0 BRA `(.L_x_290) ;  /* 0x0000000400640947 */ /* 0x000fea0003800000 */
[----:B------:R-:W0:Y:S01]  /*9bd0*/  S2R R12, SR_CTAID.X ;  /* 0x00000000000c7919 */ /* 0x000e220000002500 */
[----:B------:R-:W0:Y:S01]  /*9be0*/  LDC.64 R10, c[0x0][0x628] ;  /* 0x00018a00ff0a7b82 */ /* 0x000e220000000a00 */
[----:B------:R-:W-:Y:S01]  /*9bf0*/  ULDC UR4, c[0x0][0x150] ;  /* 0x0000540000047ab9 */ /* 0x000fe20000000800 */
[----:B-1234-:R-:W-:Y:S01]  /*9c00*/  IMAD.MOV.U32 R8, RZ, RZ, R16 ;  /* 0x000000ffff087224 */ /* 0x01efe200078e0010 */
[----:B-----5:R-:W1:Y:S01]  /*9c10*/  S2R R24, SR_CTAID.Y ;  /* 0x0000000000187919 */ /* 0x020e620000002600 */
[----:B------:R-:W-:-:S04]  /*9c20*/  IMAD.MOV.U32 R9, RZ, RZ, R17 ;  /* 0x000000ffff097224 */ /* 0x000fc800078e0011 */
[----:B------:R-:W2:Y:S08]  /*9c30*/  LDC R21, c[0x0][0x144] ;  /* 0x00005100ff157b82 */ /* 0x000eb00000000800 */
[----:B------:R-:W3:Y:S08]  /*9c40*/  LDC R0, c[0x0][0x630] ;  /* 0x00018c00ff007b82 */ /* 0x000ef00000000800 */
[----:B------:R-:W4:Y:S01]  /*9c50*/  LDC.64 R14, c[0x0][0x620] ;  /* 0x00018800ff0e7b82 */ /* 0x000f220000000a00 */
[----:B0-----:R-:W-:-:S04]  /*9c60*/  ISETP.NE.U32.AND P0, PT, R10, RZ, PT ;  /* 0x000000ff0a00720c */ /* 0x001fc80003f05070 */
[----:B------:R-:W-:Y:S02]  /*9c70*/  ISETP.NE.AND.EX P0, PT, R11, RZ, PT, P0 ;  /* 0x000000ff0b00720c */ /* 0x000fe40003f05300 */
[----:B------:R-:W-:-:S05]  /*9c80*/  I2FP.F32.U32 R3, R12 ;  /* 0x0000000c00037245 */ /* 0x000fca0000201000 */
[----:B------:R-:W-:-:S04]  /*9c90*/  FMUL R3, R3, UR4 ;  /* 0x0000000403037c20 */ /* 0x000fc80008400000 */
[----:B------:R0:W0:Y:S02]  /*9ca0*/  F2I.U32.TRUNC.NTZ R20, R3 ;  /* 0x0000000300147305 */ /* 0x000024000020f000 */
[----:B-123--:R-:W-:Y:S05]  /*9cb0*/  @!P0 BRA `(.L_x_291) ;  /* 0x0000000000288947 */ /* 0x00efea0003800000 */
[----:B0-----:R-:W0:Y:S02]  /*9cc0*/  LDC R3, c[0x0][0x634] ;  /* 0x00018d00ff037b82 */ /* 0x001e240000000800 */
        /* <DEDUP_REMOVED lines=9> */
.L_x_291:
[----:B------:R-:W1:Y:S01]  /*9d60*/  LDC.64 R28, c[0x0][0x640] ;  /* 0x00019000ff1c7b82 */ /* 0x000e620000000a00 */
[-CC-:B------:R-:W-:Y:S01]  /*9d70*/  SHF.R.U64 R23, R8, R0.reuse, R9.reuse ;  /* 0x0000000008177219 */ /* 0x180fe20000001209 */
[----:B0-----:R-:W-:Y:S01]  /*9d80*/  IMAD.MOV R20, RZ, RZ, -R20 ;  /* 0x000000ffff147224 */ /* 0x001fe200078e0a14 */
[----:B------:R-:W-:Y:S01]  /*9d90*/  SHF.R.U32.HI R0, RZ, R0, R9 ;  /* 0x00000000ff007219 */ /* 0x000fe20000011609 */
[----:B------:R-:W-:Y:S01]  /*9da0*/  ULDC UR4, c[0x0][0x154] ;  /* 0x0000550000047ab9 */ /* 0x000fe20000000800 */
[----:B------:R-:W-:Y:S01]  /*9db0*/  IADD3 R3, P0, RZ, -R23, RZ ;  /* 0x80000017ff037210 */ /* 0x000fe20007f1e0ff */
[----:B------:R-:W-:Y:S02]  /*9dc0*/  IMAD R21, R21, R20, R12 ;  /* 0x0000001415157224 */ /* 0x000fe400078e020c */
[----:B------:R-:W0:Y:S01]  /*9dd0*/  LDC R6, c[0x0][0x618] ;  /* 0x00018600ff067b82 */ /* 0x000e220000000800 */
[----:B------:R-:W-:Y:S02]  /*9de0*/  IMAD.MOV.U32 R7, RZ, RZ, 0x1 ;  /* 0x00000001ff077424 */ /* 0x000fe400078e00ff */
[----:B------:R-:W-:-:S04]  /*9df0*/  IMAD.X R5, RZ, RZ, ~R0, P0 ;  /* 0x000000ffff057224 */ /* 0x000fc800000e0e00 */
[-C--:B----4-:R-:W-:Y:S01]  /*9e00*/  IMAD R0, R5, R14.reuse, RZ ;  /* 0x0000000e05007224 */ /* 0x090fe200078e02ff */
[----:B------:R-:W2:Y:S01]  /*9e10*/  LDC R8, c[0x0][0x608] ;  /* 0x00018200ff087b82 */ /* 0x000ea20000000800 */
[----:B------:R-:W-:-:S04]  /*9e20*/  IMAD.WIDE.U32 R4, R3, R14, R16 ;  /* 0x0000000e03047225 */ /* 0x000fc800078e0010 */
[----:B------:R-:W-:Y:S01]  /*9e30*/  IMAD R3, R3, R15, R0 ;  /* 0x0000000f03037224 */ /* 0x000fe200078e0200 */
[----:B------:R-:W-:Y:S02]  /*9e40*/  I2FP.F32.U32 R0, R24 ;  /* 0x0000001800007245 */ /* 0x000fe40000201000 */
[----:B------:R-:W3:Y:S01]  /*9e50*/  LDC R26, c[0x0][0x658] ;  /* 0x00019600ff1a7b82 */ /* 0x000ee20000000800 */
[----:B------:R-:W-:Y:S01]  /*9e60*/  IMAD.IADD R3, R5, 0x1, R3 ;  /* 0x0000000105037824 */ /* 0x000fe200078e0203 */
[----:B-1----:R-:W-:Y:S01]  /*9e70*/  ISETP.NE.U32.AND P0, PT, R28, RZ, PT ;  /* 0x000000ff1c00720c */ /* 0x002fe20003f05070 */
[----:B------:R-:W-:Y:S01]  /*9e80*/  FMUL R0, R0, UR4 ;  /* 0x0000000400007c20 */ /* 0x000fe20008400000 */
[----:B------:R-:W-:Y:S02]  /*9e90*/  IMAD.MOV.U32 R5, RZ, RZ, -0x1 ;  /* 0xffffffffff057424 */ /* 0x000fe400078e00ff */
[----:B------:R-:W-:Y:S01]  /*9ea0*/  ISETP.NE.AND.EX P0, PT, R29, RZ, PT, P0 ;  /* 0x000000ff1d00720c */ /* 0x000fe20003f05300 */
[----:B------:R1:W4:Y:S01]  /*9eb0*/  F2I.U32.TRUNC.NTZ R13, R0 ;  /* 0x00000000000d7305 */ /* 0x000322000020f000 */
[----:B------:R-:W1:Y:S01]  /*9ec0*/  LDC R15, c[0x0][0x148] ;  /* 0x00005200ff0f7b82 */ /* 0x000e620000000800 */
[----:B0-----:R-:W-:-:S02]  /*9ed0*/  SHF.R.U64 R12, R4, R6, R3 ;  /* 0x00000006040c7219 */ /* 0x001fc40000001203 */
[----:B------:R-:W-:-:S05]  /*9ee0*/  SHF.R.U32.HI R3, RZ, R6, R3 ;  /* 0x00000006ff037219 */ /* 0x000fca0000011603 */
[----:B------:R-:W0:Y:S01]  /*9ef0*/  LDC R20, c[0x0][0x600] ;  /* 0x00018000ff147b82 */ /* 0x000e220000000800 */
[-CC-:B--2---:R-:W-:Y:S02]  /*9f00*/  SHF.R.U64 R10, R12, R8.reuse, R3.reuse ;  /* 0x000000080c0a7219 */ /* 0x184fe40000001203 */
[----:B------:R-:W-:-:S05]  /*9f10*/  SHF.R.U32.HI R3, RZ, R8, R3 ;  /* 0x00000008ff037219 */ /* 0x000fca0000011603 */
[----:B------:R-:W2:Y:S01]  /*9f20*/  LDC R27, c[0x0][0x648] ;  /* 0x00019200ff1b7b82 */ /* 0x000ea20000000800 */
[-C--:B---3--:R-:W-:Y:S02]  /*9f30*/  SHF.L.U32 R4, R5, R26.reuse, RZ ;  /* 0x0000001a05047219 */ /* 0x088fe400000006ff */
[--C-:B------:R-:W-:Y:S02]  /*9f40*/  SHF.R.U64 R14, R10, R26, R3.reuse ;  /* 0x0000001a0a0e7219 */ /* 0x100fe40000001203 */
[----:B------:R-:W-:Y:S02]  /*9f50*/  LOP3.LUT R25, RZ, R4, RZ, 0x33, !PT ;  /* 0x00000004ff197212 */ /* 0x000fe400078e33ff */
[-C--:B------:R-:W-:Y:S01]  /*9f60*/  SHF.R.U32.HI R5, RZ, R26.reuse, R3 ;  /* 0x0000001aff057219 */ /* 0x080fe20000011603 */
[----:B------:R-:W3:Y:S01]  /*9f70*/  LDC R30, c[0x0][0x638] ;  /* 0x00018e00ff1e7b82 */ /* 0x000ee20000000800 */
[----:B------:R-:W-:Y:S01]  /*9f80*/  SHF.L.U32 R154, R7, R26, RZ ;  /* 0x0000001a079a7219 */ /* 0x000fe200000006ff */
[----:B------:R-:W-:-:S06]  /*9f90*/  IMAD.MOV.U32 R4, RZ, RZ, R14 ;  /* 0x000000ffff047224 */ /* 0x000fcc00078e000e */
[----:B------:R-:W0:Y:S01]  /*9fa0*/  LDC R31, c[0x0][0x610] ;  /* 0x00018400ff1f7b82 */ /* 0x000e220000000800 */
[----:B----4-:R-:W-:Y:S05]  /*9fb0*/  @!P0 BRA `(.L_x_292) ;  /* 0x0000000000288947 */ /* 0x010fea0003800000 */
        /* <DEDUP_REMOVED lines=10> */
.L_x_292:
[----:B------:R-:W-:Y:S01]  /*a060*/  ISETP.NE.AND P0, PT, R2, 0x1, PT ;  /* 0x000000010200780c */ /* 0x000fe20003f05270 */
[----:B0-----:R-:W-:Y:S01]  /*a070*/  VIADD R7, R20, 0xffffffff ;  /* 0xffffffff14077836 */ /* 0x001fe20000000000 */
[----:B-12---:R-:W-:Y:S01]  /*a080*/  SHF.R.U64 R0, R4, R27, R5 ;  /* 0x0000001b04007219 */ /* 0x006fe20000001205 */
[----:B------:R-:W-:Y:S01]  /*a090*/  IMAD.MOV R13, RZ, RZ, -R13 ;  /* 0x000000ffff0d7224 */ /* 0x000fe200078e0a0d */
[----:B------:R-:W-:Y:S01]  /*a0a0*/  LOP3.LUT R5, R10, R25, RZ, 0xc0, !PT ;  /* 0x000000190a057212 */ /* 0x000fe200078ec0ff */
[----:B------:R-:W-:Y:S02]  /*a0b0*/  IMAD.MOV.U32 R4, RZ, RZ, 0x1 ;  /* 0x00000001ff047424 */ /* 0x000fe400078e00ff */
[----:B------:R-:W-:Y:S02]  /*a0c0*/  IMAD.MOV R3, RZ, RZ, -R0 ;  /* 0x000000ffff037224 */ /* 0x000fe400078e0a00 */
[----:B------:R-:W-:Y:S01]  /*a0d0*/  IMAD R154, R154, R0, R5 ;  /* 0x000000009a9a7224 */ /* 0x000fe200078e0205 */
[----:B------:R-:W-:Y:S01]  /*a0e0*/  LOP3.LUT R5, R12, R7, RZ, 0xc0, !PT ;  /* 0x000000070c057212 */ /* 0x000fe200078ec0ff */
[----:B---3--:R-:W-:-:S02]  /*a0f0*/  IMAD R0, R3, R30, R14 ;  /* 0x0000001e03007224 */ /* 0x008fc400078e020e */
[----:B------:R-:W-:Y:S02]  /*a100*/  @P0 IMAD R21, R15, R13, R24 ;  /* 0x0000000d0f150224 */ /* 0x000fe400078e0218 */
[----:B------:R-:W-:Y:S01]  /*a110*/  IMAD R3, R0, R20, R5 ;  /* 0x0000001400037224 */ /* 0x000fe200078e0205 */
[----:B------:R-:W-:Y:S01]  /*a120*/  PRMT R0, R4, 0x7610, R0 ;  /* 0x0000761004007816 */ /* 0x000fe20000000000 */
[----:B------:R-:W-:-:S05]  /*a130*/  IMAD R154, R154, R31, R21 ;  /* 0x0000001f9a9a7224 */ /* 0x000fca00078e0215 */
[----:B------:R-:W-:Y:S02]  /*a140*/  SEL R153, R3, R154, !P0 ;  /* 0x0000009a03997207 */ /* 0x000fe40004000000 */
[----:B------:R-:W-:-:S07]  /*a150*/  SEL R154, R154, R3, !P0 ;  /* 0x000000039a9a7207 */ /* 0x000fce0004000000 */
.L_x_290:
[----:B------:R-:W-:-:S13]  /*a160*/  LOP3.LUT P0, RZ, R0, 0xff, RZ, 0xc0, !PT ;  /* 0x000000ff00ff7812 */ /* 0x000fda000780c0ff */
[----:B------:R-:W-:Y:S05]  /*a170*/  @P0 BRA `(.L_x_293) ;  /* 0xffffff7000540947 */ /* 0x000fea000383ffff */
[----:B------:R-:W-:Y:S05]  /*a180*/  EXIT ;  /* 0x000000000000794d */ /* 0x000fea0003800000 */
.L_x_8:
[----:B0-----:R-:W-:Y:S01]  /*a190*/  ULDC.64 UR4, c[0x0][0x650] ;  /* 0x0001940000047ab9 */ /* 0x001fe20000000a00 */
        /* <DEDUP_REMOVED lines=25> */
.L_x_295:
[----:B------:R-:W0:Y:S01]  /*a330*/  LDC.64 R28, c[0x0][0x640] ;  /* 0x00019000ff1c7b82 */ /* 0x000e220000000a00 */
[-CC-:B------:R-:W-:Y:S01]  /*a340*/  SHF.R.U64 R22, R12, R6.reuse, R13.reuse ;  /* 0x000000060c167219 */ /* 0x180fe2000000120d */
[----:B------:R-:W-:Y:S01]  /*a350*/  IMAD.MOV.U32 R30, RZ, RZ, 0x1 ;  /* 0x00000001ff1e7424 */ /* 0x000fe200078e00ff */
[----:B------:R-:W-:Y:S02]  /*a360*/  SHF.R.U32.HI R6, RZ, R6, R13 ;  /* 0x00000006ff067219 */ /* 0x000fe4000001160d */
        /* <DEDUP_REMOVED lines=8> */
[----:B------:R-:W-:Y:S01]  /*a3f0*/  IMAD.IADD R9, R9, 0x1, R11 ;  /* 0x0000000109097824 */ /* 0x000fe200078e020b */
[----:B0-----:R-:W-:-:S04]  /*a400*/  ISETP.NE.U32.AND P0, PT, R28, RZ, PT ;  /* 0x000000ff1c00720c */ /* 0x001fc80003f05070 */
[----:B------:R-:W-:Y:S02]  /*a410*/  ISETP.NE.AND.EX P0, PT, R29, RZ, PT, P0 ;  /* 0x000000ff1d00720c */ /* 0x000fe40003f05300 */
[----:B------:R-:W0:Y:S01]  /*a420*/  LDC R20, c[0x0][0x600] ;  /* 0x00018000ff147b82 */ /* 0x000e220000000800 */
[-CC-:B-1----:R-:W-:Y:S01]  /*a430*/  SHF.R.U64 R14, R8, R10.reuse, R9.reuse ;  /* 0x0000000a080e7219 */ /* 0x182fe20000001209 */
[----:B------:R-:W-:Y:S01]  /*a440*/  IMAD.MOV.U32 R8, RZ, RZ, -0x1 ;  /* 0xffffffffff087424 */ /* 0x000fe200078e00ff */
[----:B------:R-:W-:-:S05]  /*a450*/  SHF.R.U32.HI R9, RZ, R10, R9 ;  /* 0x0000000aff097219 */ /* 0x000fca0000011609 */
[----:B------:R-:W1:Y:S01]  /*a460*/  LDC R26, c[0x0][0x648] ;  /* 0x00019200ff1a7b82 */ /* 0x000e620000000800 */
[-CC-:B--2---:R-:W-:Y:S02]  /*a470*/  SHF.R.U64 R21, R14, R12.reuse, R9.reuse ;  /* 0x0000000c0e157219 */ /* 0x184fe40000001209 */
[----:B------:R-:W-:-:S05]  /*a480*/  SHF.R.U32.HI R6, RZ, R12, R9 ;  /* 0x0000000cff067219 */ /* 0x000fca0000011609 */
[----:B------:R-:W2:Y:S01]  /*a490*/  LDC R27, c[0x0][0x638] ;  /* 0x00018e00ff1b7b82 */ /* 0x000ea20000000800 */
[-C--:B---3--:R-:W-:Y:S02]  /*a4a0*/  SHF.L.U32 R8, R8, R25.reuse, RZ ;  /* 0x0000001908087219 */ /* 0x088fe400000006ff */
[-CC-:B------:R-:W-:Y:S02]  /*a4b0*/  SHF.R.U64 R23, R21, R25.reuse, R6.reuse ;  /* 0x0000001915177219 */ /* 0x180fe40000001206 */
[----:B------:R-:W-:Y:S02]  /*a4c0*/  LOP3.LUT R32, RZ, R8, RZ, 0x33, !PT ;  /* 0x00000008ff207212 */ /* 0x000fe400078e33ff */
[----:B------:R-:W-:Y:S01]  /*a4d0*/  SHF.R.U32.HI R9, RZ, R25, R6 ;  /* 0x00000019ff097219 */ /* 0x000fe20000011606 */
[----:B------:R-:W3:Y:S01]  /*a4e0*/  LDC R31, c[0x0][0x610] ;  /* 0x00018400ff1f7b82 */ /* 0x000ee20000000800 */
[----:B------:R-:W-:Y:S01]  /*a4f0*/  IMAD.MOV.U32 R8, RZ, RZ, R23 ;  /* 0x000000ffff087224 */ /* 0x000fe200078e0017 */
[----:B------:R-:W-:Y:S06]  /*a500*/  @!P0 BRA `(.L_x_296) ;  /* 0x0000000000288947 */ /* 0x000fec0003800000 */
        /* <DEDUP_REMOVED lines=10> */
.L_x_296:
[----:B------:R-:W-:Y:S02]  /*a5b0*/  ISETP.NE.AND P0, PT, R2, 0x1, PT ;  /* 0x000000010200780c */ /* 0x000fe40003f05270 */
[----:B-1----:R-:W-:Y:S01]  /*a5c0*/  SHF.R.U64 R6, R8, R26, R9 ;  /* 0x0000001a08067219 */ /* 0x002fe20000001209 */
[----:B0-----:R-:W-:Y:S01]  /*a5d0*/  VIADD R9, R20, 0xffffffff ;  /* 0xffffffff14097836 */ /* 0x001fe20000000000 */
[----:B------:R-:W-:Y:S02]  /*a5e0*/  SHF.L.U32 R30, R30, R25, RZ ;  /* 0x000000191e1e7219 */ /* 0x000fe400000006ff */
[----:B------:R-:W-:Y:S01]  /*a5f0*/  LOP3.LUT R5, R21, R32, RZ, 0xc0, !PT ;  /* 0x0000002015057212 */ /* 0x000fe200078ec0ff */
[----:B------:R-:W-:-:S04]  /*a600*/  IMAD.MOV R8, RZ, RZ, -R6 ;  /* 0x000000ffff087224 */ /* 0x000fc800078e0a06 */
[----:B------:R-:W-:Y:S01]  /*a610*/  IMAD R6, R30, R6, R5 ;  /* 0x000000061e067224 */ /* 0x000fe200078e0205 */
[----:B------:R-:W-:Y:S01]  /*a620*/  LOP3.LUT R5, R14, R9, RZ, 0xc0, !PT ;  /* 0x000000090e057212 */ /* 0x000fe200078ec0ff */
[----:B------:R-:W-:Y:S02]  /*a630*/  @P0 IMAD R3, R7, R24, R4 ;  /* 0x0000001807030224 */ /* 0x000fe400078e0204 */
[----:B--2---:R-:W-:Y:S02]  /*a640*/  IMAD R4, R8, R27, R23 ;  /* 0x0000001b08047224 */ /* 0x004fe400078e0217 */
[----:B---3--:R-:W-:Y:S02]  /*a650*/  IMAD R3, R6, R31, R3 ;  /* 0x0000001f06037224 */ /* 0x008fe400078e0203 */
[----:B------:R-:W-:Y:S02]  /*a660*/  IMAD R4, R4, R20, R5 ;  /* 0x0000001404047224 */ /* 0x000fe400078e0205 */
[----:B------:R-:W-:-:S02]  /*a670*/  IMAD.MOV.U32 R8, RZ, RZ, 0x1 ;  /* 0x00000001ff087424 */ /* 0x000fc400078e00ff */
[----:B------:R-:W-:Y:S01]  /*a680*/  IMAD.MOV.U32 R6, RZ, RZ, R22 ;  /* 0x000000ffff067224 */ /* 0x000fe200078e0016 */
[----:B------:R-:W-:Y:S02]  /*a690*/  SEL R21, R4, R3, !P0 ;  /* 0x0000000304157207 */ /* 0x000fe40004000000 */
[----:B------:R-:W-:-:S07]  /*a6a0*/  SEL R20, R3, R4, !P0 ;  /* 0x0000000403147207 */ /* 0x000fce0004000000 */
.L_x_294:
[----:B------:R-:W-:-:S08]  /*a6b0*/  NOP ;  /* 0x0000000000007918 */ /* 0x000fd00000000000 */
[----:B------:R-:W0:-:S00]  /*a6c0*/  USETMAXREG.DEALLOC.CTAPOOL 0x28 ;  /* 0x00000028000079c8 */ /* 0x000e0000080e0500 */
[----:B0-----:R-:W-:-:S13]  /*a6d0*/  ISETP.NE.AND P0, PT, R0, RZ, PT ;  /* 0x000000ff0000720c */ /* 0x001fda0003f05270 */
[----:B------:R-:W-:Y:S05]  /*a6e0*/  @P0 EXIT ;  /* 0x000000000000094d */ /* 0x000fea0003800000 */
[----:B------:R-:W-:Y:S01]  /*a6f0*/  LOP3.LUT P0, RZ, R8, 0xff, RZ, 0xc0, !PT ;  /* 0x000000ff08ff7812 */ /* 0x000fe2000780c0ff */
[----:B------:R-:W-:Y:S02]  /*a700*/  IMAD.MOV.U32 R0, RZ, RZ, 0x1 ;  /* 0x00000001ff007424 */ /* 0x000fe400078e00ff */
[----:B------:R-:W-:-:S10]  /*a710*/  IMAD.MOV.U32 R3, RZ, RZ, RZ ;  /* 0x000000ffff037224 */ /* 0x000fd400078e00ff */
[----:B------:R-:W-:Y:S05]  /*a720*/  @!P0 BRA `(.L_x_297) ;  /* 0x0000000c00408947 */ /* 0x000fea0003800000 */
[----:B------:R-:W0:Y:S01]  /*a730*/  LDC R0, c[0x0][0x28c] ;  /* 0x0000a300ff007b82 */ /* 0x000e220000000800 */
[----:B------:R-:W1:Y:S01]  /*a740*/  S2R R9, SR_CgaCtaId ;  /* 0x0000000000097919 */ /* 0x000e620000008800 */
[----:B------:R-:W-:Y:S01]  /*a750*/  ULDC UR5, c[0x0][0x600] ;  /* 0x0001800000057ab9 */ /* 0x000fe20000000800 */
[----:B------:R-:W-:Y:S01]  /*a760*/  ULDC UR4, c[0x0][0xc] ;  /* 0x0000030000047ab9 */ /* 0x000fe20000000800 */
[----:B------:R-:W-:Y:S01]  /*a770*/  UIADD3 UR16, UR5, -0x1, URZ ;  /* 0xffffffff05107890 */ /* 0x000fe2000fffe03f */
[----:B------:R-:W-:Y:S01]  /*a780*/  BSSY B0, `(.L_x_297) ;  /* 0x00000ca000007945 */ /* 0x000fe20003800000 */
[----:B------:R-:W-:Y:S01]  /*a790*/  ULDC UR6, c[0x0][0x658] ;  /* 0x0001960000067ab9 */ /* 0x000fe20000000800 */
[----:B------:R-:W-:Y:S01]  /*a7a0*/  ULDC UR5, c[0x0][0x10] ;  /* 0x0000040000057ab9 */ /* 0x000fe20000000800 */
[----:B------:R-:W-:Y:S01]  /*a7b0*/  UMOV UR7, 0xffffffff ;  /* 0xffffffff00077882 */ /* 0x000fe20000000000 */
[----:B------:R-:W-:Y:S01]  /*a7c0*/  UMOV UR8, 0x1 ;  /* 0x0000000100087882 */ /* 0x000fe20000000000 */
[----:B------:R-:W-:Y:S01]  /*a7d0*/  UIMAD.WIDE.U32 UR4, UR4, UR5, URZ ;  /* 0x00000005040472a5 */ /* 0x000fe2000f8e003f */
[----:B------:R-:W-:Y:S01]  /*a7e0*/  IMAD.MOV.U32 R11, RZ, RZ, 0x1 ;  /* 0x00000001ff0b7424 */ /* 0x000fe200078e00ff */
[----:B------:R-:W-:Y:S01]  /*a7f0*/  USHF.L.U32 UR7, UR7, UR6, URZ ;  /* 0x0000000607077299 */ /* 0x000fe2000800063f */
[----:B------:R-:W-:Y:S01]  /*a800*/  LOP3.LUT R8, R19, 0x2, RZ, 0xfc, !PT ;  /* 0x0000000213087812 */ /* 0x000fe200078efcff */
[----:B------:R-:W-:-:S02]  /*a810*/  USHF.L.U32 UR18, UR8, UR6, URZ ;  /* 0x0000000608127299 */ /* 0x000fc4000800063f */
[----:B------:R-:W-:Y:S01]  /*a820*/  ULOP3.LUT UR17, URZ, UR7, URZ, 0x33, !UPT ;  /* 0x000000073f117292 */ /* 0x000fe2000f8e333f */
[----:B------:R-:W-:Y:S01]  /*a830*/  ULDC UR6, c[0x0][0x14] ;  /* 0x0000050000067ab9 */ /* 0x000fe20000000800 */
[----:B------:R-:W-:Y:S01]  /*a840*/  ULDC.64 UR22, c[0x0][0x198] ;  /* 0x0000660000167ab9 */ /* 0x000fe20000000a00 */
[----:B------:R-:W-:Y:S02]  /*a850*/  UIMAD.WIDE.U32 UR20, UR4, UR6, URZ ;  /* 0x00000006041472a5 */ /* 0x000fe4000f8e003f */
[----:B------:R-:W-:Y:S01]  /*a860*/  UIMAD UR13, UR5, UR6, URZ ;  /* 0x00000006050d72a4 */ /* 0x000fe2000f8e023f */
[----:B0-----:R-:W-:-:S03]  /*a870*/  VIADD R0, R0, 0x1f ;  /* 0x0000001f00007836 */ /* 0x001fc60000000000 */
[----:B------:R-:W-:Y:S02]  /*a880*/  UIADD3 UR13, UR21, UR13, URZ ;  /* 0x0000000d150d7290 */ /* 0x000fe4000fffe03f */
[----:B------:R-:W-:-:S04]  /*a890*/  SHF.R.S32.HI R3, RZ, 0x1f, R0 ;  /* 0x0000001fff037819 */ /* 0x000fc80000011400 */
[----:B------:R-:W-:Y:S01]  /*a8a0*/  LEA.HI R10, R3, R0, RZ, 0x5 ;  /* 0x00000000030a7211 */ /* 0x000fe200078f28ff */
[C---:B-1----:R-:W-:Y:S02]  /*a8b0*/  IMAD.SHL.U32 R12, R9.reuse, 0x20, RZ ;  /* 0x00000020090c7824 */ /* 0x042fe400078e00ff */
[----:B------:R-:W-:Y:S01]  /*a8c0*/  IMAD.MOV.U32 R0, RZ, RZ, 0x1 ;  /* 0x00000001ff007424 */ /* 0x000fe200078e00ff */
[----:B------:R-:W-:Y:S01]  /*a8d0*/  SHF.R.S32.HI R10, RZ, 0x5, R10 ;  /* 0x00000005ff0a7819 */ /* 0x000fe2000001140a */
[----:B------:R-:W-:Y:S01]  /*a8e0*/  IMAD.MOV.U32 R3, RZ, RZ, RZ ;  /* 0x000000ffff037224 */ /* 0x000fe200078e00ff */
[----:B------:R-:W-:Y:S01]  /*a8f0*/  LOP3.LUT R12, R12, 0xe0, RZ, 0xc0, !PT ;  /* 0x000000e00c0c7812 */ /* 0x000fe200078ec0ff */
[----:B------:R-:W-:Y:S02]  /*a900*/  IMAD.SHL.U32 R9, R9, 0x400, RZ ;  /* 0x0000040009097824 */ /* 0x000fe400078e00ff */
[----:B------:R-:W-:-:S07]  /*a910*/  VIADD R13, R10, 0x1 ;  /* 0x000000010a0d7836 */ /* 0x000fce0000000000 */
.L_x_308:
[----:B------:R-:W-:-:S03]  /*a920*/  UMOV UR4, 0xffffffff ;  /* 0xffffffff00047882 */ /* 0x000fc60000000000 */
[----:B------:R-:W-:Y:S05]  /*a930*/  BRA.DIV UR4, `(.L_x_298) ;  /* 0x0000001204587947 */ /* 0x000fea000b800000 */
[----:B------:R-:W-:-:S13]  /*a940*/  ELECT P6, URZ, PT ;  /* 0x00000000003f782f */ /* 0x000fda00038c0000 */
.L_x_324:
[----:B------:R-:W0:Y:S01]  /*a950*/  LDC R4, c[0x0][0x28c] ;  /* 0x0000a300ff047b82 */ /* 0x000e220000000800 */
[----:B------:R-:W-:Y:S01]  /*a960*/  BSSY B1, `(.L_x_299) ;  /* 0x0000038000017945 */ /* 0x000fe20003800000 */
[----:B0-----:R-:W-:-:S13]  /*a970*/  ISETP.LT.OR P6, PT, R4, 0x1, !P6 ;  /* 0x000000010400780c */ /* 0x001fda00077c1670 */
[----:B------:R-:W-:Y:S05]  /*a980*/  @P6 BRA `(.L_x_300) ;  /* 0x0000000000d46947 */ /* 0x000fea0003800000 */
[----:B------:R-:W-:Y:S02]  /*a990*/  IMAD.SHL.U32 R20, R20, 0x80, RZ ;  /* 0x0000008014147824 */ /* 0x000fe400078e00ff */
[----:B------:R-:W-:Y:S02]  /*a9a0*/  IMAD R21, R21, 0x100, R12 ;  /* 0x0000010015157824 */ /* 0x000fe400078e020c */
[----:B------:R-:W-:Y:S02]  /*a9b0*/  IMAD.MOV.U32 R24, RZ, RZ, RZ ;  /* 0x000000ffff187224 */ /* 0x000fe400078e00ff */
[----:B------:R-:W-:Y:S02]  /*a9c0*/  IMAD.MOV.U32 R4, RZ, RZ, R13 ;  /* 0x000000ffff047224 */ /* 0x000fe400078e000d */
[----:B------:R-:W-:Y:S02]  /*a9d0*/  IMAD.MOV.U32 R5, RZ, RZ, R0 ;  /* 0x000000ffff057224 */ /* 0x000fe400078e0000 */
[----:B------:R-:W-:-:S07]  /*a9e0*/  IMAD.MOV.U32 R7, RZ, RZ, R3 ;  /* 0x000000ffff077224 */ /* 0x000fce00078e0003 */
.L_x_303:
[----:B------:R-:W0:Y:S01]  /*a9f0*/  S2R R15, SR_CgaCtaId ;  /* 0x00000000000f7919 */ /* 0x000e220000008800 */
[----:B------:R-:W-:Y:S02]  /*aa00*/  MOV R14, 0x400 ;  /* 0x00000400000e7802 */ /* 0x000fe40000000f00 */
[----:B------:R-:W-:Y:S02]  /*aa10*/  LOP3.LUT P1, RZ, R18, 0x7f, RZ, 0xc0, !PT ;  /* 0x0000007f12ff7812 */ /* 0x000fe4000782c0ff */
[----:B0-----:R-:W-:Y:S02]  /*aa20*/  LEA R22, R15, R14, 0x18 ;  /* 0x0000000e0f167211 */ /* 0x001fe400078ec0ff */
[----:B------:R-:W-:-:S09]  /*aa30*/  SHF.L.U32 R14, R5, 0x1f, RZ ;  /* 0x0000001f050e7819 */ /* 0x000fd200000006ff */
[----:B------:R-:W0:Y:S01]  /*aa40*/  @!P1 LDC R15, c[0x0][0x500] ;  /* 0x00014000ff0f9b82 */ /* 0x000e220000000800 */
[----:B------:R-:W-:-:S04]  /*aa50*/  IMAD R23, R7, 0x8, R22 ;  /* 0x0000000807177824 */ /* 0x000fc800078e0216 */
[----:B------:R-:W1:Y:S02]  /*aa60*/  SYNCS.PHASECHK.TRANS64.TRYWAIT P0, [R23+URZ+0x48], R14 ;  /* 0x0000480e170075a7 */ /* 0x000e64000800017f */
[----:B-1----:R-:W-:Y:S05]  /*aa70*/  @!P0 BRA `(.L_x_301) ;  /* 0x0000001000288947 */ /* 0x002fea0003800000 */
.L_x_325:
[----:B-1----:R-:W-:Y:S01]  /*aa80*/  PRMT R14, R8, 0x9910, RZ ;  /* 0x00009910080e7816 */ /* 0x002fe200000000ff */
[----:B0-----:R0:W-:Y:S03]  /*aa90*/  @!P1 SYNCS.ARRIVE.TRANS64 RZ, [R23+URZ], R15 ;  /* 0x0000000f17ff99a7 */ /* 0x0011e6000800003f */
[----:B------:R-:W-:-:S13]  /*aaa0*/  ISETP.NE.AND P0, PT, R14, 0x2, PT ;  /* 0x000000020e00780c */ /* 0x000fda0003f05270 */
[----:B0-----:R-:W-:Y:S05]  /*aab0*/  @P0 BRA `(.L_x_302) ;  /* 0x0000000000040947 */ /* 0x001fea0003800000 */
[----:B------:R-:W-:Y:S01]  /*aac0*/  BPT.TRAP 0x1 ;  /* 0x000000040000795c */ /* 0x000fe20000300000 */
.L_x_302:
[----:B------:R-:W-:Y:S01]  /*aad0*/  IMAD.SHL.U32 R14, R7, 0x2000, RZ ;  /* 0x00002000070e7824 */ /* 0x000fe200078e00ff */
[----:B------:R-:W-:Y:S01]  /*aae0*/  R2UR UR9, R23 ;  /* 0x00000000170972ca */ /* 0x000fe200000e0000 */
[----:B------:R-:W-:Y:S01]  /*aaf0*/  VIADD R4, R4, 0xffffffff ;  /* 0xffffffff04047836 */ /* 0x000fe20000000000 */
[----:B------:R-:W-:Y:S01]  /*ab00*/  R2UR UR11, R20 ;  /* 0x00000000140b72ca */ /* 0x000fe200000e0000 */
[----:B------:R-:W-:Y:S01]  /*ab10*/  UIADD3 UR4, UP0, UR22, 0xf0, URZ ;  /* 0x000000f016047890 */ /* 0x000fe2000ff1e03f */
[----:B------:R-:W-:Y:S01]  /*ab20*/  LOP3.LUT R15, R14, 0x1c00, R9, 0xf8, !PT ;  /* 0x00001c000e0f7812 */ /* 0x000fe200078ef809 */
[----:B------:R-:W-:Y:S01]  /*ab30*/  UIADD3 UR24, UP1, UR22, 0x1f0, URZ ;  /* 0x000001f016187890 */ /* 0x000fe2000ff3e03f */
[----:B------:R-:W-:Y:S01]  /*ab40*/  IADD3 R14, R22, 0x180, R14 ;  /* 0x00000180160e7810 */ /* 0x000fe20007ffe00e */
[----:B------:R-:W-:Y:S01]  /*ab50*/  UIADD3.X UR5, URZ, UR23, URZ, UP0, !UPT ;  /* 0x000000173f057290 */ /* 0x000fe200087fe43f */
[----:B------:R-:W-:Y:S01]  /*ab60*/  R2UR UR10, R24 ;  /* 0x00000000180a72ca */ /* 0x000fe200000e0000 */
[----:B------:R-:W-:Y:S01]  /*ab70*/  IMAD R15, R15, 0x2, R22 ;  /* 0x000000020f0f7824 */ /* 0x000fe200078e0216 */
[----:B------:R-:W-:Y:S01]  /*ab80*/  R2UR UR14, R14 ;  /* 0x000000000e0e72ca */ /* 0x000fe200000e0000 */
[----:B------:R-:W-:Y:S01]  /*ab90*/  VIADD R7, R7, 0x1 ;  /* 0x0000000107077836 */ /* 0x000fe20000000000 */
[----:B------:R-:W-:Y:S01]  /*aba0*/  R2UR UR12, R6 ;  /* 0x00000000060c72ca */ /* 0x000fe200000e0000 */
[----:B------:R-:W-:Y:S01]  /*abb0*/  UIADD3.X UR25, URZ, UR23, URZ, UP1, !UPT ;  /* 0x000000173f197290 */ /* 0x000fe20008ffe43f */
[----:B------:R-:W-:Y:S01]  /*abc0*/  R2UR UR8, R15 ;  /* 0x000000000f0872ca */ /* 0x000fe200000e0000 */
[----:B------:R-:W-:Y:S01]  /*abd0*/  UMOV UR6, 0x0 ;  /* 0x0000000000067882 */ /* 0x000fe20000000000 */
[----:B------:R-:W-:Y:S01]  /*abe0*/  R2UR UR19, R21 ;  /* 0x00000000151372ca */ /* 0x000fe200000e0000 */
[----:B------:R-:W-:Y:S01]  /*abf0*/  UMOV UR7, 0x10000000 ;  /* 0x1000000000077882 */ /* 0x000fe20000000000 */
[----:B------:R-:W-:Y:S01]  /*ac00*/  ISETP.GT.AND P1, PT, R4, 0x1, PT ;  /* 0x000000010400780c */ /* 0x000fe20003f24270 */
[----:B------:R-:W-:Y:S01]  /*ac10*/  UMOV UR26, 0xff0000 ;  /* 0x00ff0000001a7882 */ /* 0x000fe20000000000 */
[----:B------:R-:W-:Y:S01]  /*ac20*/  ISETP.NE.AND P0, PT, R7, 0x9, PT ;  /* 0x000000090700780c */ /* 0x000fe20003f05270 */
[----:B------:R-:W-:-:S03]  /*ac30*/  VIADD R24, R24, 0x20 ;  /* 0x0000002018187836 */ /* 0x000fc60000000000 */
[----:B------:R-:W-:Y:S02]  /*ac40*/  SEL R14, RZ, 0x1, P0 ;  /* 0x00000001ff0e7807 */ /* 0x000fe40000000000 */
[----:B------:R-:W-:Y:S01]  /*ac50*/  SEL R7, R7, RZ, P0 ;  /* 0x000000ff07077207 */ /* 0x000fe20000000000 */
[----:B------:R-:W-:Y:S01]  /*ac60*/  UIADD3 UR15, UR8, 0x12180, URZ ;  /* 0x00012180080f7890 */ /* 0x000fe2000fffe03f */
[----:B------:R-:W-:Y:S02]  /*ac70*/  LOP3.LUT R5, R5, R14, RZ, 0x3c, !PT ;  /* 0x0000000e05057212 */ /* 0x000fe400078e3cff */
[----:B------:R-:W-:Y:S02]  /*ac80*/  UMOV UR8, UR14 ;  /* 0x0000000e00087c82 */ /* 0x000fe40008000000 */
[----:B------:R0:W-:Y:S02]  /*ac90*/  UTMALDG.3D [UR8], [UR4], desc[UR6] ;  /* 0x00000608040075b4 */ /* 0x0001e40008011000 */
[----:B0-----:R-:W-:Y:S01]  /*aca0*/  UMOV UR8, UR15 ;  /* 0x0000000f00087c82 */ /* 0x001fe20008000000 */
[----:B------:R-:W-:-:S02]  /*acb0*/  UMOV UR11, UR19 ;  /* 0x00000013000b7c82 */ /* 0x000fc40008000000 */
[----:B------:R0:W-:Y:S02]  /*acc0*/  UTMALDG.3D.MULTICAST [UR8], [UR24], UR26, desc[UR6] ;  /* 0x00000608180073b4 */ /* 0x0001e4000801181a */
[----:B0-----:R-:W-:Y:S05]  /*acd0*/  @P1 BRA `(.L_x_303) ;  /* 0xfffffffc00441947 */ /* 0x001fea000383ffff */
.L_x_300:
[----:B------:R-:W-:Y:S05]  /*ace0*/  BSYNC B1 ;  /* 0x0000000000017941 */ /* 0x000fea0003800000 */
.L_x_299:
[----:B------:R-:W-:Y:S01]  /*acf0*/  LOP3.LUT P1, RZ, R11, 0xff, RZ, 0xc0, !PT ;  /* 0x000000ff0bff7812 */ /* 0x000fe2000782c0ff */
[C---:B------:R-:W-:Y:S01]  /*ad00*/  IMAD.IADD R6, R10.reuse, 0x1, R3 ;  /* 0x000000010a067824 */ /* 0x040fe200078e0203 */
[----:B------:R-:W-:Y:S01]  /*ad10*/  ULDC.64 UR4, c[0x0][0x650] ;  /* 0x0001940000047ab9 */ /* 0x000fe20000000a00 */
[----:B------:R-:W-:Y:S01]  /*ad20*/  ISETP.GE.U32.AND P2, PT, R10, 0x9, PT ;  /* 0x000000090a00780c */ /* 0x000fe20003f46070 */
[----:B------:R-:W-:Y:S01]  /*ad30*/  BSSY B1, `(.L_x_304) ;  /* 0x000006c000017945 */ /* 0x000fe20003800000 */
[----:B------:R-:W-:Y:S01]  /*ad40*/  IMAD.MOV.U32 R20, RZ, RZ, -0x1 ;  /* 0xffffffffff147424 */ /* 0x000fe200078e00ff */
[----:B------:R-:W-:Y:S01]  /*ad50*/  ISETP.GT.U32.AND P0, PT, R6, 0x8, PT ;  /* 0x000000080600780c */ /* 0x000fe20003f04070 */
[----:B------:R-:W-:Y:S01]  /*ad60*/  IMAD.MOV.U32 R21, RZ, RZ, -0x1 ;  /* 0xffffffffff157424 */ /* 0x000fe200078e00ff */
[----:B------:R-:W-:Y:S02]  /*ad70*/  PRMT R11, RZ, 0x7610, R11 ;  /* 0x00007610ff0b7816 */ /* 0x000fe4000000000b */
[----:B------:R-:W-:-:S03]  /*ad80*/  ISETP.LT.U32.AND P0, PT, R10, 0x9, P0 ;  /* 0x000000090a00780c */ /* 0x000fc60000701070 */
[----:B------:R-:W0:Y:S01]  /*ad90*/  @P1 S2R R5, SR_CgaCtaId ;  /* 0x0000000000051919 */ /* 0x000e220000008800 */
[----:B------:R-:W-:-:S04]  /*ada0*/  @P1 MOV R4, 0x400 ;  /* 0x0000040000041802 */ /* 0x000fc80000000f00 */
[----:B0-----:R-:W-:Y:S01]  /*adb0*/  @P1 LEA R3, R5, R4, 0x18 ;  /* 0x0000000405031211 */ /* 0x001fe200078ec0ff */
[----:B------:R-:W-:-:S03]  /*adc0*/  IMAD.WIDE.U32 R4, R6, 0x38e38e39, RZ ;  /* 0x38e38e3906047825 */ /* 0x000fc600078e00ff */
[----:B------:R0:W-:Y:S01]  /*add0*/  @P1 SYNCS.ARRIVE.TRANS64.A1T0 RZ, [R3+URZ+0xa8], RZ ;  /* 0x0000a8ff03ff19a7 */ /* 0x0001e2000810003f */
[----:B------:R-:W-:Y:S02]  /*ade0*/  IADD3 R16, P1, R16, UR20, RZ ;  /* 0x0000001410107c10 */ /* 0x000fe4000ff3e0ff */
[----:B------:R-:W-:Y:S02]  /*adf0*/  SHF.R.U32.HI R5, RZ, 0x1, R5 ;  /* 0x00000001ff057819 */ /* 0x000fe40000011605 */
[----:B------:R-:W-:Y:S02]  /*ae00*/  IADD3.X R17, R17, UR13, RZ, P1, !PT ;  /* 0x0000000d11117c10 */ /* 0x000fe40008ffe4ff */
[----:B------:R-:W-:Y:S02]  /*ae10*/  PRMT R4, RZ, 0x7610, R4 ;  /* 0x00007610ff047816 */ /* 0x000fe40000000004 */
[----:B0-----:R-:W-:Y:S02]  /*ae20*/  SEL R3, RZ, 0x1, !P0 ;  /* 0x00000001ff037807 */ /* 0x001fe40004000000 */
[----:B------:R-:W-:-:S02]  /*ae30*/  ISETP.GE.U32.AND P0, PT, R16, UR4, PT ;  /* 0x0000000410007c0c */ /* 0x000fc4000bf06070 */
[----:B------:R-:W-:Y:S01]  /*ae40*/  LOP3.LUT R0, R0, R3, RZ, 0x3c, !PT ;  /* 0x0000000300007212 */ /* 0x000fe200078e3cff */
[----:B------:R-:W-:Y:S01]  /*ae50*/  IMAD R3, R5, -0x9, R6 ;  /* 0xfffffff705037824 */ /* 0x000fe200078e0206 */
[----:B------:R-:W-:Y:S01]  /*ae60*/  ISETP.GE.U32.AND.EX P0, PT, R17, UR5, PT, P0 ;  /* 0x0000000511007c0c */ /* 0x000fe2000bf06100 */
[----:B------:R-:W-:Y:S01]  /*ae70*/  IMAD.MOV.U32 R6, RZ, RZ, -0x1 ;  /* 0xffffffffff067424 */ /* 0x000fe200078e00ff */
[----:B------:R-:W-:-:S11]  /*ae80*/  @P2 LOP3.LUT R0, R0, 0x1, R5, 0x78, !PT ;  /* 0x0000000100002812 */ /* 0x000fd600078e7805 */
[----:B------:R-:W-:Y:S05]  /*ae90*/  @P0 BRA `(.L_x_305) ;  /* 0x0000000400540947 */ /* 0x000fea0003800000 */
[----:B------:R-:W0:Y:S01]  /*aea0*/  S2R R15, SR_CTAID.X ;  /* 0x00000000000f7919 */ /* 0x000e220000002500 */
[----:B------:R-:W-:Y:S01]  /*aeb0*/  ULDC.64 UR4, c[0x0][0x628] ;  /* 0x00018a0000047ab9 */ /* 0x000fe20000000a00 */
[----:B------:R-:W-:Y:S01]  /*aec0*/  ULDC UR7, c[0x0][0x630] ;  /* 0x00018c0000077ab9 */ /* 0x000fe20000000800 */
[----:B------:R-:W-:Y:S01]  /*aed0*/  ISETP.NE.U32.AND P0, PT, RZ, UR4, PT ;  /* 0x00000004ff007c0c */ /* 0x000fe2000bf05070 */
[----:B------:R-:W1:Y:S01]  /*aee0*/  S2R R20, SR_CTAID.Y ;  /* 0x0000000000147919 */ /* 0x000e620000002600 */
[----:B------:R-:W-:Y:S01]  /*aef0*/  ULDC UR8, c[0x0][0x150] ;  /* 0x0000540000087ab9 */ /* 0x000fe20000000800 */
[----:B------:R-:W-:Y:S01]  /*af00*/  IMAD.MOV.U32 R4, RZ, RZ, R16 ;  /* 0x000000ffff047224 */ /* 0x000fe200078e0010 */
[----:B------:R-:W-:Y:S01]  /*af10*/  ISETP.NE.AND.EX P0, PT, RZ, UR5, PT, P0 ;  /* 0x00000005ff007c0c */ /* 0x000fe2000bf05300 */
[----:B------:R-:W-:Y:S01]  /*af20*/  IMAD.MOV.U32 R5, RZ, RZ, R17 ;  /* 0x000000ffff057224 */ /* 0x000fe200078e0011 */
[----:B0-----:R-:W-:-:S11]  /*af30*/  I2FP.F32.U32 R22, R15 ;  /* 0x0000000f00167245 */ /* 0x001fd60000201000 */
[----:B------:R-:W-:Y:S05]  /*af40*/  @!P0 BRA `(.L_x_306) ;  /* 0x0000000000288947 */ /* 0x000fea0003800000 */
[----:B------:R-:W-:Y:S02]  /*af50*/  ULDC UR6, c[0x0][0x634] ;  /* 0x00018d0000067ab9 */ /* 0x000fe40000000800 */
[----:B------:R-:W-:-:S05]  /*af60*/  IADD3 R5, P0, R16, UR6, RZ ;  /* 0x0000000610057c10 */ /* 0x000fca000ff1e0ff */
[----:B------:R-:W-:-:S04]  /*af70*/  IMAD.X R21, RZ, RZ, R17, P0 ;  /* 0x000000ffff157224 */ /* 0x000fc800000e0611 */
[----:B------:R-:W-:-:S04]  /*af80*/  IMAD.WIDE.U32 R6, R21, UR4, RZ ;  /* 0x0000000415067c25 */ /* 0x000fc8000f8e00ff */
[----:B------:R-:W-:-:S04]  /*af90*/  IMAD.WIDE.U32 R6, P0, R5, UR5, R6 ;  /* 0x0000000505067c25 */ /* 0x000fc8000f800006 */
[----:B------:R-:W-:-:S04]  /*afa0*/  IMAD.WIDE.U32 R4, R5, UR4, RZ ;  /* 0x0000000405047c25 */ /* 0x000fc8000f8e00ff */
[----:B------:R-:W-:Y:S01]  /*afb0*/  IMAD.MOV.U32 R4, RZ, RZ, R7 ;  /* 0x000000ffff047224 */ /* 0x000fe200078e0007 */
[----:B------:R-:W-:Y:S01]  /*afc0*/  IADD3 RZ, P1, R5, R6, RZ ;  /* 0x0000000605ff7210 */ /* 0x000fe20007f3e0ff */
[----:B------:R-:W-:-:S04]  /*afd0*/  IMAD.X R5, RZ, RZ, RZ, P0 ;  /* 0x000000ffff057224 */ /* 0x000fc800000e06ff */
[----:B------:R-:W-:-:S08]  /*afe0*/  IMAD.WIDE.U32.X R4, R21, UR5, R4, P1 ;  /* 0x0000000515047c25 */ /* 0x000fd000088e0404 */
.L_x_306:
[--C-:B------:R-:W-:Y:S01]  /*aff0*/  SHF.R.U64 R14, R4, UR7, R5.reuse ;  /* 0x00000007040e7c19 */ /* 0x100fe20008001205 */
[----:B------:R-:W-:Y:S01]  /*b000*/  FMUL R22, R22, UR8 ;  /* 0x0000000816167c20 */ /* 0x000fe20008400000 */
[----:B------:R-:W-:Y:S01]  /*b010*/  SHF.R.U32.HI R4, RZ, UR7, R5 ;  /* 0x00000007ff047c19 */ /* 0x000fe20008011605 */
[----:B------:R-:W0:Y:S01]  /*b020*/  LDC R6, c[0x0][0x144] ;  /* 0x00005100ff067b82 */ /* 0x000e220000000800 */
[----:B------:R-:W-:Y:S01]  /*b030*/  IADD3 R5, P0, RZ, -R14, RZ ;  /* 0x8000000eff057210 */ /* 0x000fe20007f1e0ff */
[----:B------:R-:W-:Y:S01]  /*b040*/  ULDC UR6, c[0x0][0x154] ;  /* 0x0000550000067ab9 */ /* 0x000fe20000000800 */
[----:B-1----:R-:W-:Y:S01]  /*b050*/  I2FP.F32.U32 R7, R20 ;  /* 0x0000001400077245 */ /* 0x002fe20000201000 */
[----:B------:R-:W1:Y:S01]  /*b060*/  F2I.U32.TRUNC.NTZ R22, R22 ;  /* 0x0000001600167305 */ /* 0x000e62000020f000 */
[----:B------:R-:W-:Y:S01]  /*b070*/  ULDC.64 UR4, c[0x0][0x620] ;  /* 0x0001880000047ab9 */ /* 0x000fe20000000a00 */
[----:B------:R-:W-:Y:S01]  /*b080*/  IMAD.X R4, RZ, RZ, ~R4, P0 ;  /* 0x000000ffff047224 */ /* 0x000fe200000e0e04 */
[----:B------:R-:W-:Y:S01]  /*b090*/  ISETP.NE.AND P2, PT, R2, 0x1, PT ;  /* 0x000000010200780c */ /* 0x000fe20003f45270 */
[----:B------:R-:W-:Y:S01]  /*b0a0*/  FMUL R23, R7, UR6 ;  /* 0x0000000607177c20 */ /* 0x000fe20008400000 */
[----:B------:R-:W2:Y:S01]  /*b0b0*/  LDC R25, c[0x0][0x148] ;  /* 0x00005200ff197b82 */ /* 0x000ea20000000800 */
[----:B------:R-:W-:Y:S01]  /*b0c0*/  IMAD R4, R4, UR4, RZ ;  /* 0x0000000404047c24 */ /* 0x000fe2000f8e02ff */
[----:B------:R-:W-:-:S02]  /*b0d0*/  ULDC.64 UR6, c[0x0][0x640] ;  /* 0x0001900000067ab9 */ /* 0x000fc40000000a00 */
[----:B------:R-:W-:Y:S01]  /*b0e0*/  ISETP.NE.U32.AND P0, PT, RZ, UR6, PT ;  /* 0x00000006ff007c0c */ /* 0x000fe2000bf05070 */
[----:B------:R-:W3:Y:S01]  /*b0f0*/  F2I.U32.TRUNC.NTZ R23, R23 ;  /* 0x0000001700177305 */ /* 0x000ee2000020f000 */
[C---:B------:R-:W-:Y:S02]  /*b100*/  IMAD R7, R5.reuse, UR5, R4 ;  /* 0x0000000505077c24 */ /* 0x040fe4000f8e0204 */
[----:B------:R-:W-:Y:S01]  /*b110*/  IMAD.WIDE.U32 R4, R5, UR4, R16 ;  /* 0x0000000405047c25 */ /* 0x000fe2000f8e0010 */
[----:B------:R-:W-:Y:S01]  /*b120*/  ULDC UR4, c[0x0][0x618] ;  /* 0x0001860000047ab9 */ /* 0x000fe20000000800 */
[----:B------:R-:W-:Y:S02]  /*b130*/  ISETP.NE.AND.EX P0, PT, RZ, UR7, PT, P0 ;  /* 0x00000007ff007c0c */ /* 0x000fe4000bf05300 */
[----:B------:R-:W-:Y:S02]  /*b140*/  IMAD.IADD R5, R5, 0x1, R7 ;  /* 0x0000000105057824 */ /* 0x000fe400078e0207 */
[----:B-1----:R-:W-:-:S03]  /*b150*/  IMAD.MOV R22, RZ, RZ, -R22 ;  /* 0x000000ffff167224 */ /* 0x002fc600078e0a16 */
[----:B------:R-:W-:Y:S01]  /*b160*/  SHF.R.U64 R21, R4, UR4, R5 ;  /* 0x0000000404157c19 */ /* 0x000fe20008001205 */
[----:B0-----:R-:W-:Y:S01]  /*b170*/  IMAD R15, R6, R22, R15 ;  /* 0x00000016060f7224 */ /* 0x001fe200078e020f */
[----:B------:R-:W-:Y:S01]  /*b180*/  SHF.R.U32.HI R4, RZ, UR4, R5 ;  /* 0x00000004ff047c19 */ /* 0x000fe20008011605 */
[----:B------:R-:W-:Y:S01]  /*b190*/  ULDC UR4, c[0x0][0x608] ;  /* 0x0001820000047ab9 */ /* 0x000fe20000000800 */
[----:B---3--:R-:W-:Y:S02]  /*b1a0*/  IMAD.MOV R6, RZ, RZ, -R23 ;  /* 0x000000ffff067224 */ /* 0x008fe400078e0a17 */
[--C-:B------:R-:W-:Y:S02]  /*b1b0*/  SHF.R.U64 R22, R21, UR4, R4.reuse ;  /* 0x0000000415167c19 */ /* 0x100fe40008001204 */
[----:B------:R-:W-:Y:S01]  /*b1c0*/  SHF.R.U32.HI R5, RZ, UR4, R4 ;  /* 0x00000004ff057c19 */ /* 0x000fe20008011604 */
[----:B------:R-:W-:Y:S01]  /*b1d0*/  ULDC UR4, c[0x0][0x658] ;  /* 0x0001960000047ab9 */ /* 0x000fe20000000800 */
[----:B--2---:R-:W-:-:S02]  /*b1e0*/  @P2 IMAD R15, R25, R6, R20 ;  /* 0x00000006190f2224 */ /* 0x004fc400078e0214 */
[--C-:B------:R-:W-:Y:S02]  /*b1f0*/  SHF.R.U64 R20, R22, UR4, R5.reuse ;  /* 0x0000000416147c19 */ /* 0x100fe40008001205 */
[----:B------:R-:W-:-:S03]  /*b200*/  SHF.R.U32.HI R23, RZ, UR4, R5 ;  /* 0x00000004ff177c19 */ /* 0x000fc60008011605 */
[----:B------:R-:W-:Y:S02]  /*b210*/  IMAD.MOV.U32 R6, RZ, RZ, R20 ;  /* 0x000000ffff067224 */ /* 0x000fe400078e0014 */
[----:B------:R-:W-:Y:S01]  /*b220*/  IMAD.MOV.U32 R5, RZ, RZ, R23 ;  /* 0x000000ffff057224 */ /* 0x000fe200078e0017 */
[----:B------:R-:W-:Y:S06]  /*b230*/  @!P0 BRA `(.L_x_307) ;  /* 0x00000000002c8947 */ /* 0x000fec0003800000 */
        /* <DEDUP_REMOVED lines=9> */
[----:B------:R-:W-:-:S04]  /*b2d0*/  IMAD.WIDE.U32.X R4, R23, UR7, R4, P1 ;  /* 0x0000000717047c25 */ /* 0x000fc800088e0404 */
[----:B------:R-:W-:-:S07]  /*b2e0*/  IMAD.MOV.U32 R6, RZ, RZ, R4 ;  /* 0x000000ffff067224 */ /* 0x000fce00078e0004 */
.L_x_307:
[----:B------:R-:W-:Y:S01]  /*b2f0*/  ULDC UR4, c[0x0][0x648] ;  /* 0x0001920000047ab9 */ /* 0x000fe20000000800 */
[----:B------:R-:W-:Y:S01]  /*b300*/  LOP3.LUT R4, R22, UR17, RZ, 0xc0, !PT ;  /* 0x0000001116047c12 */ /* 0x000fe2000f8ec0ff */
[----:B------:R-:W-:Y:S01]  /*b310*/  ULDC UR5, c[0x0][0x610] ;  /* 0x0001840000057ab9 */ /* 0x000fe20000000800 */
[----:B------:R-:W-:Y:S01]  /*b320*/  SHF.R.U64 R5, R6, UR4, R5 ;  /* 0x0000000406057c19 */ /* 0x000fe20008001205 */
[----:B------:R-:W-:Y:S01]  /*b330*/  ULDC UR4, c[0x0][0x638] ;  /* 0x00018e0000047ab9 */ /* 0x000fe20000000800 */
[----:B------:R-:W-:Y:S01]  /*b340*/  LOP3.LUT R21, R21, UR16, RZ, 0xc0, !PT ;  /* 0x0000001015157c12 */ /* 0x000fe2000f8ec0ff */
[----:B------:R-:W-:Y:S02]  /*b350*/  IMAD.MOV.U32 R6, RZ, RZ, R14 ;  /* 0x000000ffff067224 */ /* 0x000fe400078e000e */
[----:B------:R-:W-:Y:S02]  /*b360*/  IMAD.MOV R7, RZ, RZ, -R5 ;  /* 0x000000ffff077224 */ /* 0x000fe400078e0a05 */
[----:B------:R-:W-:-:S02]  /*b370*/  IMAD R4, R5, UR18, R4 ;  /* 0x0000001205047c24 */ /* 0x000fc4000f8e0204 */
[----:B------:R-:W-:Y:S01]  /*b380*/  IMAD R20, R7, UR4, R20 ;  /* 0x0000000407147c24 */ /* 0x000fe2000f8e0214 */
[----:B------:R-:W-:Y:S01]  /*b390*/  ULDC UR4, c[0x0][0x600] ;  /* 0x0001800000047ab9 */ /* 0x000fe20000000800 */
[----:B------:R-:W-:Y:S02]  /*b3a0*/  IMAD R15, R4, UR5, R15 ;  /* 0x00000005040f7c24 */ /* 0x000fe4000f8e020f */
[----:B------:R-:W-:Y:S02]  /*b3b0*/  IMAD R20, R20, UR4, R21 ;  /* 0x0000000414147c24 */ /* 0x000fe4000f8e0215 */
[----:B------:R-:W-:-:S03]  /*b3c0*/  IMAD.MOV.U32 R4, RZ, RZ, 0x1 ;  /* 0x00000001ff047424 */ /* 0x000fc600078e00ff */
[----:B------:R-:W-:Y:S02]  /*b3d0*/  SEL R21, R20, R15, !P2 ;  /* 0x0000000f14157207 */ /* 0x000fe40005000000 */
[----:B------:R-:W-:-:S07]  /*b3e0*/  SEL R20, R15, R20, !P2 ;  /* 0x000000140f147207 */ /* 0x000fce0005000000 */
.L_x_305:
[----:B------:R-:W-:Y:S05]  /*b3f0*/  BSYNC B1 ;  /* 0x0000000000017941 */ /* 0x000fea0003800000 */
.L_x_304:
[----:B------:R-:W-:-:S13]  /*b400*/  LOP3.LUT P0, RZ, R4, 0xff, RZ, 0xc0, !PT ;  /* 0x000000ff04ff7812 */ /* 0x000fda000780c0ff */
[----:B------:R-:W-:Y:S05]  /*b410*/  @P0 BRA `(.L_x_308) ;  /* 0xfffffff400400947 */ /* 0x000fea000383ffff */
[----:B------:R-:W-:Y:S05]  /*b420*/  BSYNC B0 ;  /* 0x0000000000007941 */ /* 0x000fea0003800000 */
.L_x_297:
[----:B------:R-:W-:-:S03]  /*b430*/  UMOV UR4, 0xffffffff ;  /* 0xffffffff00047882 */ /* 0x000fc60000000000 */
[----:B------:R-:W-:Y:S05]  /*b440*/  BRA.DIV UR4, `(.L_x_309) ;  /* 0x0000000604c87947 */ /* 0x000fea000b800000 */
[----:B------:R-:W-:-:S13]  /*b450*/  ELECT P6, URZ, PT ;  /* 0x00000000003f782f */ /* 0x000fda00038c0000 */
.L_x_328:
[----:B------:R-:W-:Y:S04]  /*b460*/  BSSY B0, `(.L_x_310) ;  /* 0x0000058000007945 */ /* 0x000fe80003800000 */
[----:B------:R-:W-:Y:S05]  /*b470*/  @!P6 BRA `(.L_x_311) ;  /* 0x000000040058e947 */ /* 0x000fea0003800000 */
[----:B------:R-:W-:-:S04]  /*b480*/  LOP3.LUT R19, R19, 0x2, RZ, 0xfc, !PT ;  /* 0x0000000213137812 */ /* 0x000fc800078efcff */
[----:B------:R-:W-:-:S13]  /*b490*/  ISETP.NE.AND P0, PT, R19, 0x3, PT ;  /* 0x000000031300780c */ /* 0x000fda0003f05270 */
[----:B------:R-:W-:Y:S05]  /*b4a0*/  @!P0 BRA `(.L_x_312) ;  /* 0x0000000000048947 */ /* 0x000fea0003800000 */
[----:B------:R-:W-:Y:S01]  /*b4b0*/  BPT.TRAP 0x1 ;  /* 0x000000040000795c */ /* 0x000fe20000300000 */
.L_x_312:
[----:B------:R-:W0:Y:S01]  /*b4c0*/  S2R R5, SR_CgaCtaId ;  /* 0x0000000000057919 */ /* 0x000e220000008800 */
[----:B------:R-:W-:Y:S02]  /*b4d0*/  MOV R2, 0x400 ;  /* 0x0000040000027802 */ /* 0x000fe40000000f00 */
[----:B------:R-:W-:Y:S02]  /*b4e0*/  SHF.L.U32 R4, R0, 0x1f, RZ ;  /* 0x0000001f00047819 */ /* 0x000fe400000006ff */
[----:B0-----:R-:W-:-:S05]  /*b4f0*/  LEA R2, R5, R2, 0x18 ;  /* 0x0000000205027211 */ /* 0x001fca00078ec0ff */
[----:B------:R-:W-:-:S04]  /*b500*/  VIADD R2, R2, 0x48 ;  /* 0x0000004802027836 */ /* 0x000fc80000000000 */
[C---:B------:R-:W-:Y:S02]  /*b510*/  IMAD R7, R3.reuse, 0x8, R2 ;  /* 0x0000000803077824 */ /* 0x040fe400078e0202 */
[----:B------:R-:W-:Y:S02]  /*b520*/  VIADD R3, R3, 0x1 ;  /* 0x0000000103037836 */ /* 0x000fe40000000000 */
[----:B------:R-:W0:Y:S03]  /*b530*/  SYNCS.PHASECHK.TRANS64.TRYWAIT P0, [R7+URZ], R4 ;  /* 0x00000004070075a7 */ /* 0x000e26000800017f */
[----:B------:R-:W-:-:S04]  /*b540*/  ISETP.NE.AND P1, PT, R3, 0x9, PT ;  /* 0x000000090300780c */ /* 0x000fc80003f25270 */
[----:B------:R-:W-:Y:S02]  /*b550*/  SEL R5, RZ, 0x1, P1 ;  /* 0x00000001ff057807 */ /* 0x000fe40000800000 */
[----:B------:R-:W-:Y:S02]  /*b560*/  SEL R3, R3, RZ, P1 ;  /* 0x000000ff03037207 */ /* 0x000fe40000800000 */
[----:B------:R-:W-:-:S03]  /*b570*/  LOP3.LUT R6, R0, R5, RZ, 0x3c, !PT ;  /* 0x0000000500067212 */ /* 0x000fc600078e3cff */
[----:B------:R-:W-:Y:S01]  /*b580*/  IMAD R8, R3, 0x8, R2 ;  /* 0x0000000803087824 */ /* 0x000fe200078e0202 */
[----:B------:R-:W-:Y:S01]  /*b590*/  SHF.L.U32 R5, R6, 0x1f, RZ ;  /* 0x0000001f06057819 */ /* 0x000fe200000006ff */
[----:B0-----:R-:W-:Y:S06]  /*b5a0*/  @!P0 BRA `(.L_x_313) ;  /* 0x0000000400908947 */ /* 0x001fec0003800000 */
.L_x_329:
[----:B------:R-:W1:Y:S01]  /*b5b0*/  SYNCS.PHASECHK.TRANS64.TRYWAIT P0, [R8+URZ], R5 ;  /* 0x00000005080075a7 */ /* 0x000e62000800017f */
[----:B------:R-:W-:-:S05]  /*b5c0*/  VIADD R0, R3, 0x1 ;  /* 0x0000000103007836 */ /* 0x000fca0000000000 */
[----:B------:R-:W-:-:S04]  /*b5d0*/  ISETP.NE.AND P1, PT, R0, 0x9, PT ;  /* 0x000000090000780c */ /* 0x000fc80003f25270 */
[----:B------:R-:W-:Y:S02]  /*b5e0*/  SEL R3, RZ, 0x1, P1 ;  /* 0x00000001ff037807 */ /* 0x000fe40000800000 */
[----:B0-----:R-:W-:Y:S02]  /*b5f0*/  SEL R7, R0, RZ, P1 ;  /* 0x000000ff00077207 */ /* 0x001fe40000800000 */
[----:B------:R-:W-:-:S03]  /*b600*/  LOP3.LUT R6, R6, R3, RZ, 0x3c, !PT ;  /* 0x0000000306067212 */ /* 0x000fc600078e3cff */
[----:B------:R-:W-:Y:S01]  /*b610*/  IMAD R9, R7, 0x8, R2 ;  /* 0x0000000807097824 */ /* 0x000fe200078e0202 */
[----:B------:R-:W-:Y:S01]  /*b620*/  SHF.L.U32 R4, R6, 0x1f, RZ ;  /* 0x0000001f06047819 */ /* 0x000fe200000006ff */
[----:B-1----:R-:W-:Y:S06]  /*b630*/  @!P0 BRA `(.L_x_314) ;  /* 0x0000000400808947 */ /* 0x002fec0003800000 */
.L_x_330:
[----:B------:R-:W1:Y:S01]  /*b640*/  SYNCS.PHASECHK.TRANS64.TRYWAIT P0, [R9+URZ], R4 ;  /* 0x00000004090075a7 */ /* 0x000e62000800017f */
[----:B------:R-:W-:-:S05]  /*b650*/  VIADD R0, R7, 0x1 ;  /* 0x0000000107007836 */ /* 0x000fca0000000000 */
[----:B------:R-:W-:-:S04]  /*b660*/  ISETP.NE.AND P1, PT, R0, 0x9, PT ;  /* 0x000000090000780c */ /* 0x000fc80003f25270 */
[----:B------:R-:W-:Y:S02]  /*b670*/  SEL R3, RZ, 0x1, P1 ;  /* 0x00000001ff037807 */ /* 0x000fe40000800000 */
[----:B------:R-:W-:Y:S02]  /*b680*/  SEL R7, R0, RZ, P1 ;  /* 0x000000ff00077207 */ /* 0x000fe40000800000 */
[----:B------:R-:W-:-:S03]  /*b690*/  LOP3.LUT R6, R6, R3, RZ, 0x3c, !PT ;  /* 0x0000000306067212 */ /* 0x000fc600078e3cff */
[----:B0-----:R-:W-:Y:S01]  /*b6a0*/  IMAD R8, R7, 0x8, R2 ;  /* 0x0000000807087824 */ /* 0x001fe200078e0202 */
[----:B------:R-:W-:Y:S01]  /*b6b0*/  SHF.L.U32 R5, R6, 0x1f, RZ ;  /* 0x0000001f06057819 */ /* 0x000fe200000006ff */
[----:B-1----:R-:W-:Y:S06]  /*b6c0*/  @!P0 BRA `(.L_x_315) ;  /* 0x0000000400708947 */ /* 0x002fec0003800000 */
.L_x_331:
        /* <DEDUP_REMOVED lines=9> */
.L_x_332:
        /* <DEDUP_REMOVED lines=9> */
.L_x_333:
        /* <DEDUP_REMOVED lines=9> */
.L_x_334:
[----:B------:R-:W1:Y:S01]  /*b880*/  SYNCS.PHASECHK.TRANS64.TRYWAIT P0, [R9+URZ], R4 ;  /* 0x00000004090075a7 */ /* 0x000e62000800017f */
[----:B------:R-:W-:-:S05]  /*b890*/  VIADD R0, R7, 0x1 ;  /* 0x0000000107007836 */ /* 0x000fca0000000000 */
[----:B------:R-:W-:-:S04]  /*b8a0*/  ISETP.NE.AND P1, PT, R0, 0x9, PT ;  /* 0x000000090000780c */ /* 0x000fc80003f25270 */
[----:B------:R-:W-:Y:S02]  /*b8b0*/  SEL R3, RZ, 0x1, P1 ;  /* 0x00000001ff037807 */ /* 0x000fe40000800000 */
[----:B------:R-:W-:Y:S02]  /*b8c0*/  SEL R7, R0, RZ, P1 ;  /* 0x000000ff00077207 */ /* 0x000fe40000800000 */
[----:B------:R-:W-:-:S03]  /*b8d0*/  LOP3.LUT R11, R6, R3, RZ, 0x3c, !PT ;  /* 0x00000003060b7212 */ /* 0x000fc600078e3cff */
[----:B------:R-:W-:Y:S01]  /*b8e0*/  IMAD R6, R7, 0x8, R2 ;  /* 0x0000000807067824 */ /* 0x000fe200078e0202 */
[----:B0-----:R-:W-:Y:S01]  /*b8f0*/  SHF.L.U32 R5, R11, 0x1f, RZ ;  /* 0x0000001f0b057819 */ /* 0x001fe200000006ff */
[----:B-1----:R-:W-:Y:S06]  /*b900*/  @!P0 BRA `(.L_x_319) ;  /* 0x0000000400308947 */ /* 0x002fec0003800000 */
.L_x_335:
[----:B------:R-:W1:Y:S01]  /*b910*/  SYNCS.PHASECHK.TRANS64.TRYWAIT P0, [R6+URZ], R5 ;  /* 0x00000005060075a7 */ /* 0x000e62000800017f */
[----:B------:R-:W-:-:S05]  /*b920*/  VIADD R0, R7, 0x1 ;  /* 0x0000000107007836 */ /* 0x000fca0000000000 */
[----:B------:R-:W-:-:S04]  /*b930*/  ISETP.NE.AND P1, PT, R0, 0x9, PT ;  /* 0x000000090000780c */ /* 0x000fc80003f25270 */
[----:B0-----:R-:W-:Y:S02]  /*b940*/  SEL R4, RZ, 0x1, P1 ;  /* 0x00000001ff047807 */ /* 0x001fe40000800000 */
[----:B------:R-:W-:Y:S02]  /*b950*/  SEL R3, R0, RZ, P1 ;  /* 0x000000ff00037207 */ /* 0x000fe40000800000 */
[----:B------:R-:W-:Y:S01]  /*b960*/  LOP3.LUT R0, R11, R4, RZ, 0x3c, !PT ;  /* 0x000000040b007212 */ /* 0x000fe200078e3cff */
[----:B-1----:R-:W-:Y:S06]  /*b970*/  @!P0 BRA `(.L_x_320) ;  /* 0x0000000400288947 */ /* 0x002fec0003800000 */
.L_x_336:
[----:B------:R-:W-:Y:S01]  /*b980*/  IMAD R3, R3, 0x8, R2 ;  /* 0x0000000803037824 */ /* 0x000fe200078e0202 */
[----:B------:R-:W-:-:S07]  /*b990*/  SHF.L.U32 R0, R0, 0x1f, RZ ;  /* 0x0000001f00007819 */ /* 0x000fce00000006ff */
.L_x_321:
[----:B-1----:R1:W2:Y:S02]  /*b9a0*/  SYNCS.PHASECHK.TRANS64.TRYWAIT P0, [R3+URZ], R0 ;  /* 0x00000000030075a7 */ /* 0x0022a4000800017f */
[----:B--2---:R-:W-:Y:S05]  /*b9b0*/  @!P0 NANOSLEEP.SYNCS 0x989680 ;  /* 0x009896800000895d */ /* 0x004fea0003900000 */
[----:B------:R-:W2:Y:S02]  /*b9c0*/  @!P0 SYNCS.PHASECHK.TRANS64 P0, [R3+URZ], R0 ;  /* 0x00000000030085a7 */ /* 0x000ea4000800007f */
[----:B--2---:R-:W-:Y:S05]  /*b9d0*/  @!P0 BRA `(.L_x_321) ;  /* 0xfffffffc00f08947 */ /* 0x004fea000383ffff */
.L_x_311:
[----:B------:R-:W-:Y:S05]  /*b9e0*/  BSYNC B0 ;  /* 0x0000000000007941 */ /* 0x000fea0003800000 */
.L_x_310:
[----:B------:R-:W-:Y:S05]  /*b9f0*/  EXIT ;  /* 0x000000000000794d */ /* 0x000fea0003800000 */
.L_x_22:
[----:B---3--:R3:W4:Y:S02]  /*ba00*/  SYNCS.PHASECHK.TRANS64.TRYWAIT P1, [R3+URZ], R0 ;  /* 0x00000000030075a7 */ /* 0x008724000802017f */
[----:B----4-:R-:W-:Y:S05]  /*ba10*/  @!P1 NANOSLEEP.SYNCS 0x989680 ;  /* 0x009896800000995d */ /* 0x010fea0003900000 */
[----:B------:R-:W4:Y:S02]  /*ba20*/  @!P1 SYNCS.PHASECHK.TRANS64 P1, [R3+URZ], R0 ;  /* 0x00000000030095a7 */ /* 0x000f24000802007f */
[----:B----4-:R-:W-:Y:S05]  /*ba30*/  @!P1 BRA `(.L_x_22) ;  /* 0xfffffffc00f09947 */ /* 0x010fea000383ffff */
[----:B------:R-:W-:Y:S05]  /*ba40*/  BRA `(.L_x_21) ;  /* 0xffffff5800e87947 */ /* 0x000fea000383ffff */
.L_x_27:
[----:B-1----:R1:W2:Y:S02]  /*ba50*/  SYNCS.PHASECHK.TRANS64.TRYWAIT P1, [R5+URZ], R4 ;  /* 0x00000004050075a7 */ /* 0x0022a4000802017f */
[----:B--2---:R-:W-:Y:S05]  /*ba60*/  @!P1 NANOSLEEP.SYNCS 0x989680 ;  /* 0x009896800000995d */ /* 0x004fea0003900000 */
[----:B------:R-:W2:Y:S02]  /*ba70*/  @!P1 SYNCS.PHASECHK.TRANS64 P1, [R5+URZ], R4 ;  /* 0x00000004050095a7 */ /* 0x000ea4000802007f */
[----:B--2---:R-:W-:Y:S05]  /*ba80*/  @!P1 BRA `(.L_x_27) ;  /* 0xfffffffc00f09947 */ /* 0x004fea000383ffff */
[----:B------:R-:W-:Y:S05]  /*ba90*/  BRA `(.L_x_26) ;  /* 0xffffff5c009c7947 */ /* 0x000fea000383ffff */
.L_x_298:
[----:B------:R-:W-:Y:S01]  /*baa0*/  BSSY B1, `(.L_x_322) ;  /* 0x0000006000017945 */ /* 0x000fe20003800000 */
[----:B------:R-:W-:-:S07]  /*bab0*/  IMAD.MOV.U32 R15, RZ, RZ, -0x1 ;  /* 0xffffffffff0f7424 */ /* 0x000fce00078e00ff */
[----:B------:R-:W-:Y:S05]  /*bac0*/  WARPSYNC.COLLECTIVE R15, `(.L_x_323) ;  /* 0x000000000f0c7348 */ /* 0x000fea0003c00000 */
[----:B------:R-:W-:Y:S02]  /*bad0*/  ELECT P6, UR62, PT ;  /* 0x00000000003e782f */ /* 0x000fe400038c0000 */
[----:B------:R-:W-:Y:S01]  /*bae0*/  MOV R14, UR62 ;  /* 0x0000003e000e7c02 */ /* 0x000fe20008000f00 */
[----:B------:R-:W-:Y:S10]  /*baf0*/  ENDCOLLECTIVE ;  /* 0x000000000000791b */ /* 0x000ff40003800000 */
.L_x_323:
[----:B------:R-:W-:Y:S05]  /*bb00*/  BSYNC B1 ;  /* 0x0000000000017941 */ /* 0x000fea0003800000 */
.L_x_322:
[----:B------:R-:W-:Y:S05]  /*bb10*/  BRA `(.L_x_324) ;  /* 0xffffffec008c7947 */ /* 0x000fea000383ffff */
.L_x_301:
[----:B-1----:R1:W2:Y:S02]  /*bb20*/  SYNCS.PHASECHK.TRANS64.TRYWAIT P0, [R23+URZ+0x48], R14 ;  /* 0x0000480e170075a7 */ /* 0x0022a4000800017f */
[----:B--2---:R-:W-:Y:S05]  /*bb30*/  @!P0 NANOSLEEP.SYNCS 0x989680 ;  /* 0x009896800000895d */ /* 0x004fea0003900000 */
[----:B------:R-:W2:Y:S02]  /*bb40*/  @!P0 SYNCS.PHASECHK.TRANS64 P0, [R23+URZ+0x48], R14 ;  /* 0x0000480e170085a7 */ /* 0x000ea4000800007f */
[----:B--2---:R-:W-:Y:S05]  /*bb50*/  @!P0 BRA `(.L_x_301) ;  /* 0xfffffffc00f08947 */ /* 0x004fea000383ffff */
[----:B------:R-:W-:Y:S05]  /*bb60*/  BRA `(.L_x_325) ;  /* 0xffffffec00c47947 */ /* 0x000fea000383ffff */
.L_x_309:
[----:B------:R-:W-:Y:S01]  /*bb70*/  BSSY B0, `(.L_x_326) ;  /* 0x0000006000007945 */ /* 0x000fe20003800000 */
[----:B------:R-:W-:-:S07]  /*bb80*/  IMAD.MOV.U32 R15, RZ, RZ, -0x1 ;  /* 0xffffffffff0f7424 */ /* 0x000fce00078e00ff */
[----:B------:R-:W-:Y:S05]  /*bb90*/  WARPSYNC.COLLECTIVE R15, `(.L_x_327) ;  /* 0x000000000f0c7348 */ /* 0x000fea0003c00000 */
[----:B------:R-:W-:Y:S02]  /*bba0*/  ELECT P6, UR62, PT ;  /* 0x00000000003e782f */ /* 0x000fe400038c0000 */
[----:B------:R-:W-:Y:S01]  /*bbb0*/  MOV R14, UR62 ;  /* 0x0000003e000e7c02 */ /* 0x000fe20008000f00 */
[----:B------:R-:W-:Y:S10]  /*bbc0*/  ENDCOLLECTIVE ;  /* 0x000000000000791b */ /* 0x000ff40003800000 */
.L_x_327:
[----:B------:R-:W-:Y:S05]  /*bbd0*/  BSYNC B0 ;  /* 0x0000000000007941 */ /* 0x000fea0003800000 */
.L_x_326:
[----:B------:R-:W-:Y:S05]  /*bbe0*/  BRA `(.L_x_328) ;  /* 0xfffffff8001c7947 */ /* 0x000fea000383ffff */
.L_x_313:
[----:B0-----:R0:W1:Y:S02]  /*bbf0*/  SYNCS.PHASECHK.TRANS64.TRYWAIT P0, [R7+URZ], R4 ;  /* 0x00000004070075a7 */ /* 0x001064000800017f */
[----:B-1----:R-:W-:Y:S05]  /*bc00*/  @!P0 NANOSLEEP.SYNCS 0x989680 ;  /* 0x009896800000895d */ /* 0x002fea0003900000 */
[----:B------:R-:W1:Y:S02]  /*bc10*/  @!P0 SYNCS.PHASECHK.TRANS64 P0, [R7+URZ], R4 ;  /* 0x00000004070085a7 */ /* 0x000e64000800007f */
[----:B-1----:R-:W-:Y:S05]  /*bc20*/  @!P0 BRA `(.L_x_313) ;  /* 0xfffffffc00f08947 */ /* 0x002fea000383ffff */
[----:B------:R-:W-:Y:S05]  /*bc30*/  BRA `(.L_x_329) ;  /* 0xfffffff8005c7947 */ /* 0x000fea000383ffff */
.L_x_314:
[----:B0-----:R0:W1:Y:S02]  /*bc40*/  SYNCS.PHASECHK.TRANS64.TRYWAIT P0, [R8+URZ], R5 ;  /* 0x00000005080075a7 */ /* 0x001064000800017f */
[----:B-1----:R-:W-:Y:S05]  /*bc50*/  @!P0 NANOSLEEP.SYNCS 0x989680 ;  /* 0x009896800000895d */ /* 0x002fea0003900000 */
[----:B------:R-:W1:Y:S02]  /*bc60*/  @!P0 SYNCS.PHASECHK.TRANS64 P0, [R8+URZ], R5 ;  /* 0x00000005080085a7 */ /* 0x000e64000800007f */
[----:B-1----:R-:W-:Y:S05]  /*bc70*/  @!P0 BRA `(.L_x_314) ;  /* 0xfffffffc00f08947 */ /* 0x002fea000383ffff */
[----:B------:R-:W-:Y:S05]  /*bc80*/  BRA `(.L_x_330) ;  /* 0xfffffff8006c7947 */ /* 0x000fea000383ffff */
.L_x_315:
[----:B0-----:R0:W1:Y:S02]  /*bc90*/  SYNCS.PHASECHK.TRANS64.TRYWAIT P0, [R9+URZ], R4 ;  /* 0x00000004090075a7 */ /* 0x001064000800017f */
[----:B-1----:R-:W-:Y:S05]  /*bca0*/  @!P0 NANOSLEEP.SYNCS 0x989680 ;  /* 0x009896800000895d */ /* 0x002fea0003900000 */
[----:B------:R-:W1:Y:S02]  /*bcb0*/  @!P0 SYNCS.PHASECHK.TRANS64 P0, [R9+URZ], R4 ;  /* 0x00000004090085a7 */ /* 0x000e64000800007f */
[----:B-1----:R-:W-:Y:S05]  /*bcc0*/  @!P0 BRA `(.L_x_315) ;  /* 0xfffffffc00f08947 */ /* 0x002fea000383ffff */
[----:B------:R-:W-:Y:S05]  /*bcd0*/  BRA `(.L_x_331) ;  /* 0xfffffff8007c7947 */ /* 0x000fea000383ffff */
.L_x_316:
[----:B0-----:R0:W1:Y:S02]  /*bce0*/  SYNCS.PHASECHK.TRANS64.TRYWAIT P0, [R8+URZ], R5 ;  /* 0x00000005080075a7 */ /* 0x001064000800017f */
[----:B-1----:R-:W-:Y:S05]  /*bcf0*/  @!P0 NANOSLEEP.SYNCS 0x989680 ;  /* 0x009896800000895d */ /* 0x002fea0003900000 */
[----:B------:R-:W1:Y:S02]  /*bd00*/  @!P0 SYNCS.PHASECHK.TRANS64 P0, [R8+URZ], R5 ;  /* 0x00000005080085a7 */ /* 0x000e64000800007f */
[----:B-1----:R-:W-:Y:S05]  /*bd10*/  @!P0 BRA `(.L_x_316) ;  /* 0xfffffffc00f08947 */ /* 0x002fea000383ffff */
[----:B------:R-:W-:Y:S05]  /*bd20*/  BRA `(.L_x_332) ;  /* 0xfffffff8008c7947 */ /* 0x000fea000383ffff */
.L_x_317:
[----:B0-----:R0:W1:Y:S02]  /*bd30*/  SYNCS.PHASECHK.TRANS64.TRYWAIT P0, [R9+URZ], R4 ;  /* 0x00000004090075a7 */ /* 0x001064000800017f */
[----:B-1----:R-:W-:Y:S05]  /*bd40*/  @!P0 NANOSLEEP.SYNCS 0x989680 ;  /* 0x009896800000895d */ /* 0x002fea0003900000 */
[----:B------:R-:W1:Y:S02]  /*bd50*/  @!P0 SYNCS.PHASECHK.TRANS64 P0, [R9+URZ], R4 ;  /* 0x00000004090085a7 */ /* 0x000e64000800007f */
[----:B-1----:R-:W-:Y:S05]  /*bd60*/  @!P0 BRA `(.L_x_317) ;  /* 0xfffffffc00f08947 */ /* 0x002fea000383ffff */
[----:B------:R-:W-:Y:S05]  /*bd70*/  BRA `(.L_x_333) ;  /* 0xfffffff8009c7947 */ /* 0x000fea000383ffff */
.L_x_318:
[----:B0-----:R0:W1:Y:S02]  /*bd80*/  SYNCS.PHASECHK.TRANS64.TRYWAIT P0, [R8+URZ], R5 ;  /* 0x00000005080075a7 */ /* 0x001064000800017f */
[----:B-1----:R-:W-:Y:S05]  /*bd90*/  @!P0 NANOSLEEP.SYNCS 0x989680 ;  /* 0x009896800000895d */ /* 0x002fea0003900000 */
[----:B------:R-:W1:Y:S02]  /*bda0*/  @!P0 SYNCS.PHASECHK.TRANS64 P0, [R8+URZ], R5 ;  /* 0x00000005080085a7 */ /* 0x000e64000800007f */
[----:B-1----:R-:W-:Y:S05]  /*bdb0*/  @!P0 BRA `(.L_x_318) ;  /* 0xfffffffc00f08947 */ /* 0x002fea000383ffff */
[----:B------:R-:W-:Y:S05]  /*bdc0*/  BRA `(.L_x_334) ;  /* 0xfffffff800ac7947 */ /* 0x000fea000383ffff */
.L_x_319:
[----:B0-----:R0:W1:Y:S02]  /*bdd0*/  SYNCS.PHASECHK.TRANS64.TRYWAIT P0, [R9+URZ], R4 ;  /* 0x00000004090075a7 */ /* 0x001064000800017f */
[----:B-1----:R-:W-:Y:S05]  /*bde0*/  @!P0 NANOSLEEP.SYNCS 0x989680 ;  /* 0x009896800000895d */ /* 0x002fea0003900000 */
[----:B------:R-:W1:Y:S02]  /*bdf0*/  @!P0 SYNCS.PHASECHK.TRANS64 P0, [R9+URZ], R4 ;  /* 0x00000004090085a7 */ /* 0x000e64000800007f */
[----:B-1----:R-:W-:Y:S05]  /*be00*/  @!P0 BRA `(.L_x_319) ;  /* 0xfffffffc00f08947 */ /* 0x002fea000383ffff */
[----:B------:R-:W-:Y:S05]  /*be10*/  BRA `(.L_x_335) ;  /* 0xfffffff800bc7947 */ /* 0x000fea000383ffff */
.L_x_320:
[----:B0-----:R0:W1:Y:S02]  /*be20*/  SYNCS.PHASECHK.TRANS64.TRYWAIT P0, [R6+URZ], R5 ;  /* 0x00000005060075a7 */ /* 0x001064000800017f */
[----:B-1----:R-:W-:Y:S05]  /*be30*/  @!P0 NANOSLEEP.SYNCS 0x989680 ;  /* 0x009896800000895d */ /* 0x002fea0003900000 */
[----:B------:R-:W1:Y:S02]  /*be40*/  @!P0 SYNCS.PHASECHK.TRANS64 P0, [R6+URZ], R5 ;  /* 0x00000005060085a7 */ /* 0x000e64000800007f */
[----:B-1----:R-:W-:Y:S05]  /*be50*/  @!P0 BRA `(.L_x_320) ;  /* 0xfffffffc00f08947 */ /* 0x002fea000383ffff */
[----:B------:R-:W-:Y:S05]  /*be60*/  BRA `(.L_x_336) ;  /* 0xfffffff800c47947 */ /* 0x000fea000383ffff */
.L_x_337:
[----:B------:R-:W-:-:S00]  /*be70*/  BRA `(.L_x_337) ;  /* 0xfffffffc00fc7947 */ /* 0x000fc0000383ffff */
[----:B------:R-:W-:-:S00]  /*be80*/  NOP ;  /* 0x0000000000007918 */ /* 0x000fc00000000000 */
[----:B------:R-:W-:-:S00]  /*be90*/  NOP ;  /* 0x0000000000007918 */ /* 0x000fc00000000000 */
[----:B------:R-:W-:-:S00]  /*bea0*/  NOP ;  /* 0x0000000000007918 */ /* 0x000fc00000000000 */
[----:B------:R-:W-:-:S00]  /*beb0*/  NOP ;  /* 0x0000000000007918 */ /* 0x000fc00000000000 */
[----:B------:R-:W-:-:S00]  /*bec0*/  NOP ;  /* 0x0000000000007918 */ /* 0x000fc00000000000 */
[----:B------:R-:W-:-:S00]  /*bed0*/  NOP ;  /* 0x0000000000007918 */ /* 0x000fc00000000000 */
[----:B------:R-:W-:-:S00]  /*bee0*/  NOP ;  /* 0x0000000000007918 */ /* 0x000fc00000000000 */
[----:B------:R-:W-:-:S00]  /*bef0*/  NOP ;  /* 0x0000000000007918 */ /* 0x000fc00000000000 */
.L_x_338:


//--------------------- .nv.global.init           --------------------------
	.section	.nv.global.init,"aw",@progbits
.nv.global.init:
	.type		$str$22,@object
	.size		$str$22,($str$23 - $str$22)
$str$22:
        /*0000*/ 	.byte	0x6b, 0x5f, 0x74, 0x69, 0x6c, 0x65, 0x5f, 0x63, 0x6f, 0x75, 0x6e, 0x74, 0x20, 0x3e, 0x3d, 0x20
        /*0010*/ 	.byte	0x31, 0x00
	.type		$str$23,@object
	.size		$str$23,(__unnamed_1 - $str$23)
$str$23:
        /*0012*/ 	.byte	0x2f, 0x74, 0x6d, 0x70, 0x2f, 0x63, 0x75, 0x74, 0x6c, 0x61, 0x73, 0x73, 0x5f, 0x73, 0x77, 0x65
        /*0022*/ 	.byte	0x65, 0x70, 0x5f, 0x73, 0x72, 0x63, 0x2f, 0x69, 0x6e, 0x63, 0x6c, 0x75, 0x64, 0x65, 0x2f, 0x63
        /*0032*/ 	.byte	0x75, 0x74, 0x6c, 0x61, 0x73, 0x73, 0x2f, 0x67, 0x65, 0x6d, 0x6d, 0x2f, 0x63, 0x6f, 0x6c, 0x6c
        /*0042*/ 	.byte	0x65, 0x63, 0x74, 0x69, 0x76, 0x65, 0x2f, 0x73, 0x6d, 0x39, 0x30, 0x5f, 0x6d, 0x6d, 0x61, 0x5f
        /*0052*/ 	.byte	0x74, 0x6d, 0x61, 0x5f, 0x67, 0x6d, 0x6d, 0x61, 0x5f, 0x73, 0x73, 0x5f, 0x77, 0x61, 0x72, 0x70
        /*0062*/ 	.byte	0x73, 0x70, 0x65, 0x63, 0x69, 0x61, 0x6c, 0x69, 0x7a, 0x65, 0x64, 0x2e, 0x68, 0x70, 0x70, 0x00
	.type		__unnamed_1,@object
	.size		__unnamed_1,(.L_0 - __unnamed_1)
__unnamed_1:
        /*0072*/ 	.byte	0x76, 0x6f, 0x69, 0x64, 0x20, 0x63, 0x75, 0x74, 0x6c, 0x61, 0x73, 0x73, 0x3a, 0x3a, 0x67, 0x65
        /* <DEDUP_REMOVED lines=180> */
        /*0bc2*/ 	.byte	0x74, 0x69, 0x74, 0x79, 0x5d, 0x00
.L_0:


//--------------------- .nv.shared._ZN7cutlass13device_kernelINS_4gemm6kernel13GemmUniversalIN4cute5tupleIJiiiiEEENS1_10collective13CollectiveMmaINS1_34MainloopSm90TmaGmmaWarpSpecializedILi9ENS5_IJNS4_1CILi8EEENSA_ILi1EEESC_EEENS1_35KernelTmaWarpSpecializedCooperativeEEENS5_IJNSA_ILi128EEENSA_ILi256EEENSA_ILi32EEEEEENS_6half_tENS5_IJlSC_lEEESK_SL_NS4_8TiledMMAINS4_8MMA_AtomIJNS4_4SM904GMMA26MMA_64x256x16_F32F16F16_SSILNSP_5MajorE0ELSR_0ELNSP_7ScaleInE1ELSS_1EEEEEENS4_6LayoutINS5_IJNSA_ILi2EEESC_SC_EEENS5_IJSC_NSA_ILi0EEESY_EEEEENS5_IJNS4_10UnderscoreES11_S11_EEEEENS4_13SM90_TMA_LOADENS4_14ComposedLayoutINS4_7SwizzleILi2ELi4ELi3EEENS4_18smem_ptr_flag_bitsILi16EEENSV_INS5_IJSB_SI_EEENS5_IJSI_SC_EEEEEEEvNS4_8identityENS4_23SM90_TMA_LOAD_MULTICASTES1D_vS1E_EENS_8epilogue10collective6detail29Sm90TmaWarpSpecializedAdapterINS1I_15DefaultEpilogueISK_SL_SL_NS1H_6thread17LinearCombinationISK_Li1EffLNS1M_9ScaleType4KindE0ELNS_15FloatRoundStyleE2ESK_EENS1_15EpilogueDefaultEEEEEvvEEEEvNT_6ParamsE --------------------------
	.section	.nv.shared._ZN7cutlass13device_kernelINS_4gemm6kernel13GemmUniversalIN4cute5tupleIJiiiiEEENS1_10collective13CollectiveMmaINS1_34MainloopSm90TmaGmmaWarpSpecializedILi9ENS5_IJNS4_1CILi8EEENSA_ILi1EEESC_EEENS1_35KernelTmaWarpSpecializedCooperativeEEENS5_IJNSA_ILi128EEENSA_ILi256EEENSA_ILi32EEEEEENS_6half_tENS5_IJlSC_lEEESK_SL_NS4_8TiledMMAINS4_8MMA_AtomIJNS4_4SM904GMMA26MMA_64x256x16_F32F16F16_SSILNSP_5MajorE0ELSR_0ELNSP_7ScaleInE1ELSS_1EEEEEENS4_6LayoutINS5_IJNSA_ILi2EEESC_SC_EEENS5_IJSC_NSA_ILi0EEESY_EEEEENS5_IJNS4_10UnderscoreES11_S11_EEEEENS4_13SM90_TMA_LOADENS4_14ComposedLayoutINS4_7SwizzleILi2ELi4ELi3EEENS4_18smem_ptr_flag_bitsILi16EEENSV_INS5_IJSB_SI_EEENS5_IJSI_SC_EEEEEEEvNS4_8identityENS4_23SM90_TMA_LOAD_MULTICASTES1D_vS1E_EENS_8epilogue10collective6detail29Sm90TmaWarpSpecializedAdapterINS1I_15DefaultEpilogueISK_SL_SL_NS1H_6thread17LinearCombinationISK_Li1EffLNS1M_9ScaleType4KindE0ELNS_15FloatRoundStyleE2ESK_EENS1_15EpilogueDefaultEEEEEvvEEEEvNT_6ParamsE,"aw",@nobits
	.sectionflags	@""
	.align	16
	.zero		1024


//--------------------- .nv.shared.reserved.0     --------------------------
	.section	.nv.shared.reserved.0,"aw",@nobits
	.weak		__nv_reservedSMEM_offset_0_alias
	.size		__nv_reservedSMEM_offset_0_alias, 0, 0
	.other		__nv_reservedSMEM_offset_0_alias,@"STO_CUDA_RESERVED_SHARED STV_DEFAULT"
__nv_reservedSMEM_offset_0_alias:
	.zero		0


//--------------------- .nv.global                --------------------------
	.section	.nv.global,"aw",@nobits
.nv.global:
	.type		_ZN40_INTERNAL_b260d0a4_4_k_cu_b56a51b0_256284cute1_E,@object
	.size		_ZN40_INTERNAL_b260d0a4_4_k_cu_b56a51b0_256284cute1_E,(_ZN40_INTERNAL_b260d0a4_4_k_cu_b56a51b0_256284cuda3std3__45__cpo6cbeginE - _ZN40_INTERNAL_b260d0a4_4_k_cu_b56a51b0_256284cute1_E)
_ZN40_INTERNAL_b260d0a4_4_k_cu_b56a51b0_256284cute1_E:
	.zero		1
	.type		_ZN40_INTERNAL_b260d0a4_4_k_cu_b56a51b0_256284cuda3std3__45__cpo6cbeginE,@object
	.size		_ZN40_INTERNAL_b260d0a4_4_k_cu_b56a51b0_256284cuda3std3__45__cpo6cbeginE,(_ZN40_INTERNAL_b260d0a4_4_k_cu_b56a51b0_256284cuda3std3__48in_placeE - _ZN40_INTERNAL_b260d0a4_4_k_cu_b56a51b0_256284cuda3std3__45__cpo6cbeginE)
_ZN40_INTERNAL_b260d0a4_4_k_cu_b56a51b0_256284cuda3std3__45__cpo6cbeginE:
	.zero		1
	.type		_ZN40_INTERNAL_b260d0a4_4_k_cu_b56a51b0_256284cuda3std3__48in_placeE,@object
	.size		_ZN40_INTERNAL_b260d0a4_4_k_cu_b56a51b0_256284cuda3std3__48in_placeE,(_ZN40_INTERNAL_b260d0a4_4_k_cu_b56a51b0_256284cuda3std6ranges3__45__cpo9iter_moveE - _ZN40_INTERNAL_b260d0a4_4_k_cu_b56a51b0_256284cuda3std3__48in_placeE)
_ZN40_INTERNAL_b260d0a4_4_k_cu_b56a51b0_256284cuda3std3__48in_placeE:
	.zero		1
	.type		_ZN40_INTERNAL_b260d0a4_4_k_cu_b56a51b0_256284cuda3std6ranges3__45__cpo9iter_moveE,@object
	.size		_ZN40_INTERNAL_b260d0a4_4_k_cu_b56a51b0_256284cuda3std6ranges3__45__cpo9iter_moveE,(_ZN40_INTERNAL_b260d0a4_4_k_cu_b56a51b0_256284cuda3std3__45__cpo5beginE - _ZN40_INTERNAL_b260d0a4_4_k_cu_b56a51b0_256284cuda3std6ranges3__45__cpo9iter_moveE)
_ZN40_INTERNAL_b260d0a4_4_k_cu_b56a51b0_256284cuda3std6ranges3__45__cpo9iter_moveE:
	.zero		1
	.type		_ZN40_INTERNAL_b260d0a4_4_k_cu_b56a51b0_256284cuda3std3__45__cpo5beginE,@object
	.size		_ZN40_INTERNAL_b260d0a4_4_k_cu_b56a51b0_256284cuda3std3__45__cpo5beginE,(_ZN40_INTERNAL_b260d0a4_4_k_cu_b56a51b0_256284cuda3std3__442_GLOBAL__N__b260d0a4_4_k_cu_b56a51b0_256286ignoreE - _ZN40_INTERNAL_b260d0a4_4_k_cu_b56a51b0_256284cuda3std3__45__cpo5beginE)
_ZN40_INTERNAL_b260d0a4_4_k_cu_b56a51b0_256284cuda3std3__45__cpo5beginE:
	.zero		1
	.type		_ZN40_INTERNAL_b260d0a4_4_k_cu_b56a51b0_256284cuda3std3__442_GLOBAL__N__b260d0a4_4_k_cu_b56a51b0_256286ignoreE,@object
	.size		_ZN40_INTERNAL_b260d0a4_4_k_cu_b56a51b0_256284cuda3std3__442_GLOBAL__N__b260d0a4_4_k_cu_b56a51b0_256286ignoreE,(_ZN40_INTERNAL_b260d0a4_4_k_cu_b56a51b0_256284cute7productE - _ZN40_INTERNAL_b260d0a4_4_k_cu_b56a51b0_256284cuda3std3__442_GLOBAL__N__b260d0a4_4_k_cu_b56a51b0_256286ignoreE)
_ZN40_INTERNAL_b260d0a4_4_k_cu_b56a51b0_256284cuda3std3__442_GLOBAL__N__b260d0a4_4_k_cu_b56a51b0_256286ignoreE:
	.zero		1
	.type		_ZN40_INTERNAL_b260d0a4_4_k_cu_b56a51b0_256284cute7productE,@object
	.size		_ZN40_INTERNAL_b260d0a4_4_k_cu_b56a51b0_256284cute7productE,(_ZN40_INTERNAL_b260d0a4_4_k_cu_b56a51b0_256284cuda3std3__45__cpo3endE - _ZN40_INTERNAL_b260d0a4_4_k_cu_b56a51b0_256284cute7productE)
_ZN40_INTERNAL_b260d0a4_4_k_cu_b56a51b0_256284cute7productE:
	.zero		1
	.type		_ZN40_INTERNAL_b260d0a4_4_k_cu_b56a51b0_256284cuda3std3__45__cpo3endE,@object
	.size		_ZN40_INTERNAL_b260d0a4_4_k_cu_b56a51b0_256284cuda3std3__45__cpo3endE,(_ZN40_INTERNAL_b260d0a4_4_k_cu_b56a51b0_256284cuda3std3__419piecewise_constructE - _ZN40_INTERNAL_b260d0a4_4_k_cu_b56a51b0_256284cuda3std3__45__cpo3endE)
_ZN40_INTERNAL_b260d0a4_4_k_cu_b56a51b0_256284cuda3std3__45__cpo3endE:
	.zero		1
	.type		_ZN40_INTERNAL_b260d0a4_4_k_cu_b56a51b0_256284cuda3std3__419piecewise_constructE,@object
	.size		_ZN40_INTERNAL_b260d0a4_4_k_cu_b56a51b0_256284cuda3std3__419piecewise_constructE,(_ZN40_INTERNAL_b260d0a4_4_k_cu_b56a51b0_256284cuda3std3__45__cpo4cendE - _ZN40_INTERNAL_b260d0a4_4_k_cu_b56a51b0_256284cuda3std3__419piecewise_constructE)
_ZN40_INTERNAL_b260d0a4_4_k_cu_b56a51b0_256284cuda3std3__419piecewise_constructE:
	.zero		1
	.type		_ZN40_INTERNAL_b260d0a4_4_k_cu_b56a51b0_256284cuda3std3__45__cpo4cendE,@object
	.size		_ZN40_INTERNAL_b260d0a4_4_k_cu_b56a51b0_256284cuda3std3__45__cpo4cendE,(_ZN40_INTERNAL_b260d0a4_4_k_cu_b56a51b0_256284cuda3std6ranges3__45__cpo4swapE - _ZN40_INTERNAL_b260d0a4_4_k_cu_b56a51b0_256284cuda3std3__45__cpo4cendE)
_ZN40_INTERNAL_b260d0a4_4_k_cu_b56a51b0_256284cuda3std3__45__cpo4cendE:
	.zero		1
	.type		_ZN40_INTERNAL_b260d0a4_4_k_cu_b56a51b0_256284cuda3std6ranges3__45__cpo4swapE,@object
	.size		_ZN40_INTERNAL_b260d0a4_4_k_cu_b56a51b0_256284cuda3std6ranges3__45__cpo4swapE,(.L_8 - _ZN40_INTERNAL_b260d0a4_4_k_cu_b56a51b0_256284cuda3std6ranges3__45__cpo4swapE)
_ZN40_INTERNAL_b260d0a4_4_k_cu_b56a51b0_256284cuda3std6ranges3__45__cpo4swapE:
	.zero		1
.L_8:


//--------------------- .nv.constant0._ZN7cutlass13device_kernelINS_4gemm6kernel13GemmUniversalIN4cute5tupleIJiiiiEEENS1_10collective13CollectiveMmaINS1_34MainloopSm90TmaGmmaWarpSpecializedILi9ENS5_IJNS4_1CILi8EEENSA_ILi1EEESC_EEENS1_35KernelTmaWarpSpecializedCooperativeEEENS5_IJNSA_ILi128EEENSA_ILi256EEENSA_ILi32EEEEEENS_6half_tENS5_IJlSC_lEEESK_SL_NS4_8TiledMMAINS4_8MMA_AtomIJNS4_4SM904GMMA26MMA_64x256x16_F32F16F16_SSILNSP_5MajorE0ELSR_0ELNSP_7ScaleInE1ELSS_1EEEEEENS4_6LayoutINS5_IJNSA_ILi2EEESC_SC_EEENS5_IJSC_NSA_ILi0EEESY_EEEEENS5_IJNS4_10UnderscoreES11_S11_EEEEENS4_13SM90_TMA_LOADENS4_14ComposedLayoutINS4_7SwizzleILi2ELi4ELi3EEENS4_18smem_ptr_flag_bitsILi16EEENSV_INS5_IJSB_SI_EEENS5_IJSI_SC_EEEEEEEvNS4_8identityENS4_23SM90_TMA_LOAD_MULTICASTES1D_vS1E_EENS_8epilogue10collective6detail29Sm90TmaWarpSpecializedAdapterINS1I_15DefaultEpilogueISK_SL_SL_NS1H_6thread17LinearCombinationISK_Li1EffLNS1M_9ScaleType4KindE0ELNS_15FloatRoundStyleE2ESK_EENS1_15EpilogueDefaultEEEEEvvEEEEvNT_6ParamsE --------------------------
	.section	.nv.constant0._ZN7cutlass13device_kernelINS_4gemm6kernel13GemmUniversalIN4cute5tupleIJiiiiEEENS1_10collective13CollectiveMmaINS1_34MainloopSm90TmaGmmaWarpSpecializedILi9ENS5_IJNS4_1CILi8EEENSA_ILi1EEESC_EEENS1_35KernelTmaWarpSpecializedCooperativeEEENS5_IJNSA_ILi128EEENSA_ILi256EEENSA_ILi32EEEEEENS_6half_tENS5_IJlSC_lEEESK_SL_NS4_8TiledMMAINS4_8MMA_AtomIJNS4_4SM904GMMA26MMA_64x256x16_F32F16F16_SSILNSP_5MajorE0ELSR_0ELNSP_7ScaleInE1ELSS_1EEEEEENS4_6LayoutINS5_IJNSA_ILi2EEESC_SC_EEENS5_IJSC_NSA_ILi0EEESY_EEEEENS5_IJNS4_10UnderscoreES11_S11_EEEEENS4_13SM90_TMA_LOADENS4_14ComposedLayoutINS4_7SwizzleILi2ELi4ELi3EEENS4_18smem_ptr_flag_bitsILi16EEENSV_INS5_IJSB_SI_EEENS5_IJSI_SC_EEEEEEEvNS4_8identityENS4_23SM90_TMA_LOAD_MULTICASTES1D_vS1E_EENS_8epilogue10collective6detail29Sm90TmaWarpSpecializedAdapterINS1I_15DefaultEpilogueISK_SL_SL_NS1H_6thread17LinearCombinationISK_Li1EffLNS1M_9ScaleType4KindE0ELNS_15FloatRoundStyleE2ESK_EENS1_15EpilogueDefaultEEEEEvvEEEEvNT_6ParamsE,"a",@progbits
	.sectionflags	@""
	.align	4
.nv.constant0._ZN7cutlass13device_kernelINS_4gemm6kernel13GemmUniversalIN4cute5tupleIJiiiiEEENS1_10collective13CollectiveMmaINS1_34MainloopSm90TmaGmmaWarpSpecializedILi9ENS5_IJNS4_1CILi8EEENSA_ILi1EEESC_EEENS1_35KernelTmaWarpSpecializedCooperativeEEENS5_IJNSA_ILi128EEENSA_ILi256EEENSA_ILi32EEEEEENS_6half_tENS5_IJlSC_lEEESK_SL_NS4_8TiledMMAINS4_8MMA_AtomIJNS4_4SM904GMMA26MMA_64x256x16_F32F16F16_SSILNSP_5MajorE0ELSR_0ELNSP_7ScaleInE1ELSS_1EEEEEENS4_6LayoutINS5_IJNSA_ILi2EEESC_SC_EEENS5_IJSC_NSA_ILi0EEESY_EEEEENS5_IJNS4_10UnderscoreES11_S11_EEEEENS4_13SM90_TMA_LOADENS4_14ComposedLayoutINS4_7SwizzleILi2ELi4ELi3EEENS4_18smem_ptr_flag_bitsILi16EEENSV_INS5_IJSB_SI_EEENS5_IJSI_SC_EEEEEEEvNS4_8identityENS4_23SM90_TMA_LOAD_MULTICASTES1D_vS1E_EENS_8epilogue10collective6detail29Sm90TmaWarpSpecializedAdapterINS1I_15DefaultEpilogueISK_SL_SL_NS1H_6thread17LinearCombinationISK_Li1EffLNS1M_9ScaleType4KindE0ELNS_15FloatRoundStyleE2ESK_EENS1_15EpilogueDefaultEEEEEvvEEEEvNT_6ParamsE:
	.zero		1664


//--------------------- SYMBOLS --------------------------

	.type		.nv.reservedSmem.offset0,@object
	.size		.nv.reservedSmem.offset0,0x4
	.type		__assertfail,@function
